//
// Generated by NVIDIA NVVM Compiler
//
// Compiler Build ID: CL-36424714
// Cuda compilation tools, release 13.0, V13.0.88
// Based on NVVM 20.0.0
//

.version 9.0
.target sm_100
.address_size 64

	// .globl	_Z6kernelILi128EEvPfS0_S0_
// _ZZ6kernelILi128EEvPfS0_S0_E1X has been demoted
// _ZZ6kernelILi128EEvPfS0_S0_E1y has been demoted
// _ZZ6kernelILi128EEvPfS0_S0_E1w has been demoted
// _ZZ6kernelILi128EEvPfS0_S0_E7indices has been demoted
// _ZZ6kernelILi128EEvPfS0_S0_E9residuals has been demoted
// _ZZ6kernelILi128EEvPfS0_S0_E8gradient has been demoted
// _ZZ6kernelILi128EEvPfS0_S0_E30shared_float_batch_size_buffer has been demoted
// _ZZ6kernelILi128EEvPfS0_S0_E28shared_int_batch_size_buffer has been demoted
// _ZZ6kernelILi128EEvPfS0_S0_E4flag has been demoted

.visible .entry _Z6kernelILi128EEvPfS0_S0_(
	.param .u64 .ptr .align 1 _Z6kernelILi128EEvPfS0_S0__param_0,
	.param .u64 .ptr .align 1 _Z6kernelILi128EEvPfS0_S0__param_1,
	.param .u64 .ptr .align 1 _Z6kernelILi128EEvPfS0_S0__param_2
)
{
	.reg .pred 	%p<56>;
	.reg .b16 	%rs<4>;
	.reg .b32 	%r<99>;
	.reg .b32 	%f<337>;
	.reg .b64 	%rd<25>;
	// demoted variable
	.shared .align 4 .b8 _ZZ6kernelILi128EEvPfS0_S0_E1X[3072];
	// demoted variable
	.shared .align 4 .b8 _ZZ6kernelILi128EEvPfS0_S0_E1y[512];
	// demoted variable
	.shared .align 4 .b8 _ZZ6kernelILi128EEvPfS0_S0_E1w[24];
	// demoted variable
	.shared .align 4 .b8 _ZZ6kernelILi128EEvPfS0_S0_E7indices[512];
	// demoted variable
	.shared .align 4 .b8 _ZZ6kernelILi128EEvPfS0_S0_E9residuals[512];
	// demoted variable
	.shared .align 4 .b8 _ZZ6kernelILi128EEvPfS0_S0_E8gradient[3072];
	// demoted variable
	.shared .align 4 .b8 _ZZ6kernelILi128EEvPfS0_S0_E30shared_float_batch_size_buffer[512];
	// demoted variable
	.shared .align 4 .b8 _ZZ6kernelILi128EEvPfS0_S0_E28shared_int_batch_size_buffer[512];
	// demoted variable
	.shared .align 1 .u8 _ZZ6kernelILi128EEvPfS0_S0_E4flag;
	ld.param.u64 	%rd3, [_Z6kernelILi128EEvPfS0_S0__param_0];
	ld.param.u64 	%rd4, [_Z6kernelILi128EEvPfS0_S0__param_1];
	ld.param.u64 	%rd5, [_Z6kernelILi128EEvPfS0_S0__param_2];
	mov.u32 	%r1, %tid.x;
	setp.ne.s32 	%p2, %r1, 0;
	@%p2 bra 	$L__BB0_2;
	mov.b32 	%r19, 1065353216;
	st.shared.u32 	[_ZZ6kernelILi128EEvPfS0_S0_E1w], %r19;
	st.shared.u32 	[_ZZ6kernelILi128EEvPfS0_S0_E1w+4], %r19;
	st.shared.u32 	[_ZZ6kernelILi128EEvPfS0_S0_E1w+8], %r19;
	st.shared.u32 	[_ZZ6kernelILi128EEvPfS0_S0_E1w+12], %r19;
	st.shared.u32 	[_ZZ6kernelILi128EEvPfS0_S0_E1w+16], %r19;
	st.shared.u32 	[_ZZ6kernelILi128EEvPfS0_S0_E1w+20], %r19;
$L__BB0_2:
	cvta.to.global.u64 	%rd1, %rd3;
	mov.u32 	%r2, %ctaid.x;
	mul.lo.s32 	%r3, %r2, 6144;
	shl.b32 	%r22, %r1, 2;
	mov.u32 	%r23, _ZZ6kernelILi128EEvPfS0_S0_E1y;
	add.s32 	%r4, %r23, %r22;
	mov.u32 	%r24, _ZZ6kernelILi128EEvPfS0_S0_E7indices;
	add.s32 	%r5, %r24, %r22;
	mov.u32 	%r25, _ZZ6kernelILi128EEvPfS0_S0_E9residuals;
	add.s32 	%r6, %r25, %r22;
	and.b32  	%r7, %r1, 1;
	setp.eq.s32 	%p3, %r7, 0;
	setp.ne.s32 	%p4, %r1, 0;
	and.pred  	%p1, %p4, %p3;
	setp.lt.u32 	%p5, %r1, 66;
	selp.f32 	%f1, 0f3F800000, 0f00000000, %p5;
	mov.u32 	%r26, _ZZ6kernelILi128EEvPfS0_S0_E30shared_float_batch_size_buffer;
	add.s32 	%r8, %r26, %r22;
	mov.u32 	%r27, _ZZ6kernelILi128EEvPfS0_S0_E28shared_int_batch_size_buffer;
	add.s32 	%r9, %r27, %r22;
	and.b32  	%r28, %r22, 3968;
	add.s32 	%r10, %r25, %r28;
	mov.u32 	%r29, _ZZ6kernelILi128EEvPfS0_S0_E1X;
	add.s32 	%r11, %r29, %r22;
	mov.u32 	%r30, _ZZ6kernelILi128EEvPfS0_S0_E8gradient;
	add.s32 	%r12, %r30, %r22;
	cvta.to.global.u64 	%rd2, %rd4;
	mov.b32 	%r97, -1;
	mov.b32 	%r96, 0;
	not.pred 	%p6, %p1;
$L__BB0_3:
	add.s32 	%r32, %r96, %r1;
	and.b32  	%r33, %r32, 1023;
	add.s32 	%r34, %r33, %r3;
	mul.wide.u32 	%rd6, %r34, 4;
	add.s64 	%rd7, %rd1, %rd6;
	ld.global.f32 	%f21, [%rd7];
	st.shared.f32 	[%r11], %f21;
	ld.global.f32 	%f22, [%rd7+4096];
	st.shared.f32 	[%r11+512], %f22;
	add.s32 	%r35, %r34, 2048;
	mul.wide.u32 	%rd8, %r35, 4;
	add.s64 	%rd9, %rd1, %rd8;
	ld.global.f32 	%f23, [%rd9];
	st.shared.f32 	[%r11+1024], %f23;
	add.s32 	%r36, %r34, 3072;
	mul.wide.u32 	%rd10, %r36, 4;
	add.s64 	%rd11, %rd1, %rd10;
	ld.global.f32 	%f24, [%rd11];
	st.shared.f32 	[%r11+1536], %f24;
	add.s32 	%r37, %r34, 4096;
	mul.wide.u32 	%rd12, %r37, 4;
	add.s64 	%rd13, %rd1, %rd12;
	ld.global.f32 	%f25, [%rd13];
	st.shared.f32 	[%r11+2048], %f25;
	add.s32 	%r38, %r34, 5120;
	mul.wide.u32 	%rd14, %r38, 4;
	add.s64 	%rd15, %rd1, %rd14;
	ld.global.f32 	%f26, [%rd15];
	st.shared.f32 	[%r11+2560], %f26;
	mad.lo.s32 	%r39, %r2, -5120, %r34;
	mul.wide.u32 	%rd16, %r39, 4;
	add.s64 	%rd17, %rd2, %rd16;
	ld.global.f32 	%f27, [%rd17];
	st.shared.f32 	[%r4], %f27;
	st.shared.u32 	[%r5], %r1;
	bar.sync 	0;
	ld.shared.f32 	%f28, [%r4];
	ld.shared.f32 	%f29, [%r11];
	ld.shared.f32 	%f30, [_ZZ6kernelILi128EEvPfS0_S0_E1w];
	mul.f32 	%f31, %f29, %f30;
	sub.f32 	%f32, %f31, %f28;
	ld.shared.f32 	%f33, [%r11+512];
	ld.shared.f32 	%f34, [_ZZ6kernelILi128EEvPfS0_S0_E1w+4];
	fma.rn.f32 	%f35, %f33, %f34, %f32;
	ld.shared.f32 	%f36, [%r11+1024];
	ld.shared.f32 	%f37, [_ZZ6kernelILi128EEvPfS0_S0_E1w+8];
	fma.rn.f32 	%f38, %f36, %f37, %f35;
	ld.shared.f32 	%f39, [%r11+1536];
	ld.shared.f32 	%f40, [_ZZ6kernelILi128EEvPfS0_S0_E1w+12];
	fma.rn.f32 	%f41, %f39, %f40, %f38;
	ld.shared.f32 	%f42, [%r11+2048];
	ld.shared.f32 	%f43, [_ZZ6kernelILi128EEvPfS0_S0_E1w+16];
	fma.rn.f32 	%f44, %f42, %f43, %f41;
	ld.shared.f32 	%f45, [%r11+2560];
	ld.shared.f32 	%f46, [_ZZ6kernelILi128EEvPfS0_S0_E1w+20];
	fma.rn.f32 	%f47, %f45, %f46, %f44;
	st.shared.f32 	[%r6], %f47;
	bar.sync 	0;
	mov.b32 	%r98, 0;
$L__BB0_4:
	@%p6 bra 	$L__BB0_7;
	ld.shared.f32 	%f2, [%r6+-4];
	abs.f32 	%f48, %f2;
	ld.shared.f32 	%f3, [%r6];
	abs.f32 	%f49, %f3;
	setp.leu.f32 	%p7, %f48, %f49;
	@%p7 bra 	$L__BB0_7;
	st.shared.f32 	[%r6], %f2;
	st.shared.f32 	[%r6+-4], %f3;
	ld.shared.u32 	%r40, [%r5];
	ld.shared.u32 	%r41, [%r5+-4];
	st.shared.u32 	[%r5], %r41;
	st.shared.u32 	[%r5+-4], %r40;
$L__BB0_7:
	setp.ne.s32 	%p8, %r7, 0;
	bar.sync 	0;
	@%p8 bra 	$L__BB0_10;
	ld.shared.f32 	%f4, [%r6];
	abs.f32 	%f50, %f4;
	ld.shared.f32 	%f5, [%r6+4];
	abs.f32 	%f51, %f5;
	setp.leu.f32 	%p9, %f50, %f51;
	@%p9 bra 	$L__BB0_10;
	st.shared.f32 	[%r6], %f5;
	st.shared.f32 	[%r6+4], %f4;
	ld.shared.u32 	%r42, [%r5];
	ld.shared.u32 	%r43, [%r5+4];
	st.shared.u32 	[%r5], %r43;
	st.shared.u32 	[%r5+4], %r42;
$L__BB0_10:
	bar.sync 	0;
	@%p6 bra 	$L__BB0_13;
	ld.shared.f32 	%f6, [%r6+-4];
	abs.f32 	%f52, %f6;
	ld.shared.f32 	%f7, [%r6];
	abs.f32 	%f53, %f7;
	setp.leu.f32 	%p11, %f52, %f53;
	@%p11 bra 	$L__BB0_13;
	st.shared.f32 	[%r6], %f6;
	st.shared.f32 	[%r6+-4], %f7;
	ld.shared.u32 	%r44, [%r5];
	ld.shared.u32 	%r45, [%r5+-4];
	st.shared.u32 	[%r5], %r45;
	st.shared.u32 	[%r5+-4], %r44;
$L__BB0_13:
	setp.ne.s32 	%p12, %r7, 0;
	bar.sync 	0;
	@%p12 bra 	$L__BB0_16;
	ld.shared.f32 	%f8, [%r6];
	abs.f32 	%f54, %f8;
	ld.shared.f32 	%f9, [%r6+4];
	abs.f32 	%f55, %f9;
	setp.leu.f32 	%p13, %f54, %f55;
	@%p13 bra 	$L__BB0_16;
	st.shared.f32 	[%r6], %f9;
	st.shared.f32 	[%r6+4], %f8;
	ld.shared.u32 	%r46, [%r5];
	ld.shared.u32 	%r47, [%r5+4];
	st.shared.u32 	[%r5], %r47;
	st.shared.u32 	[%r5+4], %r46;
$L__BB0_16:
	bar.sync 	0;
	@%p6 bra 	$L__BB0_19;
	ld.shared.f32 	%f10, [%r6+-4];
	abs.f32 	%f56, %f10;
	ld.shared.f32 	%f11, [%r6];
	abs.f32 	%f57, %f11;
	setp.leu.f32 	%p15, %f56, %f57;
	@%p15 bra 	$L__BB0_19;
	st.shared.f32 	[%r6], %f10;
	st.shared.f32 	[%r6+-4], %f11;
	ld.shared.u32 	%r48, [%r5];
	ld.shared.u32 	%r49, [%r5+-4];
	st.shared.u32 	[%r5], %r49;
	st.shared.u32 	[%r5+-4], %r48;
$L__BB0_19:
	setp.ne.s32 	%p16, %r7, 0;
	bar.sync 	0;
	@%p16 bra 	$L__BB0_22;
	ld.shared.f32 	%f12, [%r6];
	abs.f32 	%f58, %f12;
	ld.shared.f32 	%f13, [%r6+4];
	abs.f32 	%f59, %f13;
	setp.leu.f32 	%p17, %f58, %f59;
	@%p17 bra 	$L__BB0_22;
	st.shared.f32 	[%r6], %f13;
	st.shared.f32 	[%r6+4], %f12;
	ld.shared.u32 	%r50, [%r5];
	ld.shared.u32 	%r51, [%r5+4];
	st.shared.u32 	[%r5], %r51;
	st.shared.u32 	[%r5+4], %r50;
$L__BB0_22:
	bar.sync 	0;
	@%p6 bra 	$L__BB0_25;
	ld.shared.f32 	%f14, [%r6+-4];
	abs.f32 	%f60, %f14;
	ld.shared.f32 	%f15, [%r6];
	abs.f32 	%f61, %f15;
	setp.leu.f32 	%p19, %f60, %f61;
	@%p19 bra 	$L__BB0_25;
	st.shared.f32 	[%r6], %f14;
	st.shared.f32 	[%r6+-4], %f15;
	ld.shared.u32 	%r52, [%r5];
	ld.shared.u32 	%r53, [%r5+-4];
	st.shared.u32 	[%r5], %r53;
	st.shared.u32 	[%r5+-4], %r52;
$L__BB0_25:
	setp.ne.s32 	%p20, %r7, 0;
	bar.sync 	0;
	@%p20 bra 	$L__BB0_28;
	ld.shared.f32 	%f16, [%r6];
	abs.f32 	%f62, %f16;
	ld.shared.f32 	%f17, [%r6+4];
	abs.f32 	%f63, %f17;
	setp.leu.f32 	%p21, %f62, %f63;
	@%p21 bra 	$L__BB0_28;
	st.shared.f32 	[%r6], %f17;
	st.shared.f32 	[%r6+4], %f16;
	ld.shared.u32 	%r54, [%r5];
	ld.shared.u32 	%r55, [%r5+4];
	st.shared.u32 	[%r5], %r55;
	st.shared.u32 	[%r5+4], %r54;
$L__BB0_28:
	bar.sync 	0;
	add.s32 	%r98, %r98, 4;
	setp.ne.s32 	%p22, %r98, 64;
	@%p22 bra 	$L__BB0_4;
	bar.sync 	0;
	ld.shared.f32 	%f64, [%r6];
	mul.f32 	%f65, %f64, %f1;
	st.shared.f32 	[%r6], %f65;
	bar.sync 	0;
$L__BB0_30:
	setp.gt.u32 	%p23, %r1, 63;
	ld.shared.f32 	%f66, [%r6];
	st.shared.f32 	[%r8], %f66;
	setp.neu.f32 	%p24, %f66, 0f00000000;
	selp.u32 	%r56, 1, 0, %p24;
	st.shared.u32 	[%r9], %r56;
	bar.sync 	0;
	bar.sync 	0;
	bar.sync 	0;
	bar.sync 	0;
	@%p23 bra 	$L__BB0_32;
	ld.shared.f32 	%f67, [%r8+256];
	ld.shared.f32 	%f68, [%r8];
	add.f32 	%f69, %f67, %f68;
	st.shared.f32 	[%r8], %f69;
	ld.shared.u32 	%r57, [%r9+256];
	ld.shared.u32 	%r58, [%r9];
	add.s32 	%r59, %r58, %r57;
	st.shared.u32 	[%r9], %r59;
$L__BB0_32:
	setp.gt.u32 	%p25, %r1, 31;
	bar.sync 	0;
	@%p25 bra 	$L__BB0_34;
	ld.shared.f32 	%f70, [%r8+128];
	ld.shared.f32 	%f71, [%r8];
	add.f32 	%f72, %f70, %f71;
	st.shared.f32 	[%r8], %f72;
	ld.shared.u32 	%r60, [%r9+128];
	ld.shared.u32 	%r61, [%r9];
	add.s32 	%r62, %r61, %r60;
	st.shared.u32 	[%r9], %r62;
$L__BB0_34:
	setp.gt.u32 	%p26, %r1, 15;
	bar.warp.sync 	-1;
	@%p26 bra 	$L__BB0_36;
	ld.shared.f32 	%f73, [%r8+64];
	ld.shared.f32 	%f74, [%r8];
	add.f32 	%f75, %f73, %f74;
	st.shared.f32 	[%r8], %f75;
	ld.shared.u32 	%r63, [%r9+64];
	ld.shared.u32 	%r64, [%r9];
	add.s32 	%r65, %r64, %r63;
	st.shared.u32 	[%r9], %r65;
$L__BB0_36:
	setp.gt.u32 	%p27, %r1, 7;
	bar.warp.sync 	-1;
	@%p27 bra 	$L__BB0_38;
	ld.shared.f32 	%f76, [%r8+32];
	ld.shared.f32 	%f77, [%r8];
	add.f32 	%f78, %f76, %f77;
	st.shared.f32 	[%r8], %f78;
	ld.shared.u32 	%r66, [%r9+32];
	ld.shared.u32 	%r67, [%r9];
	add.s32 	%r68, %r67, %r66;
	st.shared.u32 	[%r9], %r68;
$L__BB0_38:
	setp.gt.u32 	%p28, %r1, 3;
	bar.warp.sync 	-1;
	@%p28 bra 	$L__BB0_40;
	ld.shared.f32 	%f79, [%r8+16];
	ld.shared.f32 	%f80, [%r8];
	add.f32 	%f81, %f79, %f80;
	st.shared.f32 	[%r8], %f81;
	ld.shared.u32 	%r69, [%r9+16];
	ld.shared.u32 	%r70, [%r9];
	add.s32 	%r71, %r70, %r69;
	st.shared.u32 	[%r9], %r71;
$L__BB0_40:
	setp.gt.u32 	%p29, %r1, 1;
	bar.warp.sync 	-1;
	@%p29 bra 	$L__BB0_42;
	ld.shared.f32 	%f82, [%r8+8];
	ld.shared.f32 	%f83, [%r8];
	add.f32 	%f84, %f82, %f83;
	st.shared.f32 	[%r8], %f84;
	ld.shared.u32 	%r72, [%r9+8];
	ld.shared.u32 	%r73, [%r9];
	add.s32 	%r74, %r73, %r72;
	st.shared.u32 	[%r9], %r74;
$L__BB0_42:
	setp.ne.s32 	%p30, %r1, 0;
	bar.warp.sync 	-1;
	@%p30 bra 	$L__BB0_44;
	ld.shared.u32 	%r75, [_ZZ6kernelILi128EEvPfS0_S0_E28shared_int_batch_size_buffer+4];
	ld.shared.u32 	%r76, [_ZZ6kernelILi128EEvPfS0_S0_E28shared_int_batch_size_buffer];
	add.s32 	%r77, %r76, %r75;
	st.shared.u32 	[_ZZ6kernelILi128EEvPfS0_S0_E28shared_int_batch_size_buffer], %r77;
$L__BB0_44:
	setp.gt.u32 	%p31, %r1, 63;
	bar.sync 	0;
	ld.shared.f32 	%f85, [_ZZ6kernelILi128EEvPfS0_S0_E30shared_float_batch_size_buffer];
	ld.shared.f32 	%f86, [_ZZ6kernelILi128EEvPfS0_S0_E30shared_float_batch_size_buffer+4];
	add.f32 	%f87, %f85, %f86;
	ld.shared.u32 	%r78, [_ZZ6kernelILi128EEvPfS0_S0_E28shared_int_batch_size_buffer];
	cvt.rn.f32.s32 	%f88, %r78;
	div.rn.f32 	%f18, %f87, %f88;
	ld.shared.f32 	%f89, [%r6];
	sub.f32 	%f90, %f89, %f18;
	bar.sync 	0;
	ld.shared.f32 	%f91, [%r6];
	setp.neu.f32 	%p32, %f91, 0f00000000;
	selp.f32 	%f92, 0f3F800000, 0f00000000, %p32;
	mul.f32 	%f93, %f90, %f92;
	mul.f32 	%f94, %f90, %f93;
	ld.shared.u32 	%r79, [_ZZ6kernelILi128EEvPfS0_S0_E28shared_int_batch_size_buffer];
	cvt.rn.f32.s32 	%f95, %r79;
	div.rn.f32 	%f96, %f94, %f95;
	st.shared.f32 	[%r8], %f96;
	bar.sync 	0;
	bar.sync 	0;
	bar.sync 	0;
	bar.sync 	0;
	@%p31 bra 	$L__BB0_46;
	ld.shared.f32 	%f97, [%r8+256];
	ld.shared.f32 	%f98, [%r8];
	add.f32 	%f99, %f97, %f98;
	st.shared.f32 	[%r8], %f99;
$L__BB0_46:
	setp.gt.u32 	%p33, %r1, 31;
	bar.sync 	0;
	@%p33 bra 	$L__BB0_48;
	ld.shared.f32 	%f100, [%r8+128];
	ld.shared.f32 	%f101, [%r8];
	add.f32 	%f102, %f100, %f101;
	st.shared.f32 	[%r8], %f102;
$L__BB0_48:
	setp.gt.u32 	%p34, %r1, 15;
	bar.warp.sync 	-1;
	@%p34 bra 	$L__BB0_50;
	ld.shared.f32 	%f103, [%r8+64];
	ld.shared.f32 	%f104, [%r8];
	add.f32 	%f105, %f103, %f104;
	st.shared.f32 	[%r8], %f105;
$L__BB0_50:
	setp.gt.u32 	%p35, %r1, 7;
	bar.warp.sync 	-1;
	@%p35 bra 	$L__BB0_52;
	ld.shared.f32 	%f106, [%r8+32];
	ld.shared.f32 	%f107, [%r8];
	add.f32 	%f108, %f106, %f107;
	st.shared.f32 	[%r8], %f108;
$L__BB0_52:
	setp.gt.u32 	%p36, %r1, 3;
	bar.warp.sync 	-1;
	@%p36 bra 	$L__BB0_54;
	ld.shared.f32 	%f109, [%r8+16];
	ld.shared.f32 	%f110, [%r8];
	add.f32 	%f111, %f109, %f110;
	st.shared.f32 	[%r8], %f111;
$L__BB0_54:
	setp.gt.u32 	%p37, %r1, 1;
	bar.warp.sync 	-1;
	@%p37 bra 	$L__BB0_56;
	ld.shared.f32 	%f112, [%r8+8];
	ld.shared.f32 	%f113, [%r8];
	add.f32 	%f114, %f112, %f113;
	st.shared.f32 	[%r8], %f114;
$L__BB0_56:
	setp.ne.s32 	%p38, %r1, 0;
	bar.warp.sync 	-1;
	@%p38 bra 	$L__BB0_58;
	ld.shared.f32 	%f115, [_ZZ6kernelILi128EEvPfS0_S0_E30shared_float_batch_size_buffer];
	ld.shared.f32 	%f116, [_ZZ6kernelILi128EEvPfS0_S0_E30shared_float_batch_size_buffer+4];
	add.f32 	%f117, %f115, %f116;
	sqrt.rn.f32 	%f118, %f117;
	st.shared.f32 	[_ZZ6kernelILi128EEvPfS0_S0_E30shared_float_batch_size_buffer], %f118;
	mov.b16 	%rs1, 1;
	st.shared.u8 	[_ZZ6kernelILi128EEvPfS0_S0_E4flag], %rs1;
$L__BB0_58:
	bar.sync 	0;
	ld.shared.f32 	%f19, [%r6];
	setp.eq.f32 	%p39, %f19, 0f00000000;
	@%p39 bra 	$L__BB0_61;
	ld.shared.f32 	%f119, [_ZZ6kernelILi128EEvPfS0_S0_E30shared_float_batch_size_buffer];
	add.f32 	%f120, %f119, %f119;
	sub.f32 	%f121, %f18, %f120;
	setp.geu.f32 	%p40, %f19, %f121;
	add.f32 	%f122, %f18, %f120;
	setp.leu.f32 	%p41, %f19, %f122;
	and.pred  	%p42, %p40, %p41;
	@%p42 bra 	$L__BB0_61;
	mov.b32 	%r80, 0;
	st.shared.u32 	[%r6], %r80;
	mov.b16 	%rs2, 0;
	st.shared.u8 	[_ZZ6kernelILi128EEvPfS0_S0_E4flag], %rs2;
$L__BB0_61:
	bar.sync 	0;
	ld.shared.u8 	%rs3, [_ZZ6kernelILi128EEvPfS0_S0_E4flag];
	setp.eq.s16 	%p43, %rs3, 0;
	@%p43 bra 	$L__BB0_30;
	ld.shared.f32 	%f20, [%r6];
	ld.shared.f32 	%f123, [%r10];
	abs.f32 	%f124, %f123;
	setp.gtu.f32 	%p44, %f124, 0f41200000;
	@%p44 bra 	$L__BB0_64;
	mul.f32 	%f125, %f20, %f20;
	mul.f32 	%f126, %f125, 0f3F000000;
	st.shared.f32 	[%r8], %f126;
	ld.shared.u32 	%r81, [%r5];
	shl.b32 	%r82, %r81, 2;
	add.s32 	%r84, %r29, %r82;
	ld.shared.f32 	%f127, [%r84];
	mul.f32 	%f128, %f20, %f127;
	st.shared.f32 	[%r12], %f128;
	ld.shared.f32 	%f129, [%r84+512];
	mul.f32 	%f130, %f20, %f129;
	st.shared.f32 	[%r12+512], %f130;
	ld.shared.f32 	%f131, [%r84+1024];
	mul.f32 	%f132, %f20, %f131;
	st.shared.f32 	[%r12+1024], %f132;
	ld.shared.f32 	%f133, [%r84+1536];
	mul.f32 	%f134, %f20, %f133;
	st.shared.f32 	[%r12+1536], %f134;
	ld.shared.f32 	%f135, [%r84+2048];
	mul.f32 	%f136, %f20, %f135;
	st.shared.f32 	[%r12+2048], %f136;
	ld.shared.f32 	%f137, [%r84+2560];
	mul.f32 	%f138, %f20, %f137;
	st.shared.f32 	[%r12+2560], %f138;
	bra.uni 	$L__BB0_65;
$L__BB0_64:
	abs.f32 	%f139, %f20;
	fma.rn.f32 	%f140, %f139, 0f41200000, 0fC2480000;
	st.shared.f32 	[%r8], %f140;
	setp.gt.f32 	%p45, %f20, 0f00000000;
	selp.u32 	%r85, 1, 0, %p45;
	setp.lt.f32 	%p46, %f20, 0f00000000;
	selp.s32 	%r86, -1, 0, %p46;
	add.s32 	%r87, %r86, %r85;
	ld.shared.u32 	%r88, [%r5];
	cvt.rn.f32.s32 	%f141, %r87;
	shl.b32 	%r89, %r88, 2;
	add.s32 	%r91, %r29, %r89;
	ld.shared.f32 	%f142, [%r91];
	mul.f32 	%f143, %f142, %f141;
	mul.f32 	%f144, %f143, 0f41200000;
	st.shared.f32 	[%r12], %f144;
	ld.shared.f32 	%f145, [%r91+512];
	mul.f32 	%f146, %f145, %f141;
	mul.f32 	%f147, %f146, 0f41200000;
	st.shared.f32 	[%r12+512], %f147;
	ld.shared.f32 	%f148, [%r91+1024];
	mul.f32 	%f149, %f148, %f141;
	mul.f32 	%f150, %f149, 0f41200000;
	st.shared.f32 	[%r12+1024], %f150;
	ld.shared.f32 	%f151, [%r91+1536];
	mul.f32 	%f152, %f151, %f141;
	mul.f32 	%f153, %f152, 0f41200000;
	st.shared.f32 	[%r12+1536], %f153;
	ld.shared.f32 	%f154, [%r91+2048];
	mul.f32 	%f155, %f154, %f141;
	mul.f32 	%f156, %f155, 0f41200000;
	st.shared.f32 	[%r12+2048], %f156;
	ld.shared.f32 	%f157, [%r91+2560];
	mul.f32 	%f158, %f157, %f141;
	mul.f32 	%f159, %f158, 0f41200000;
	st.shared.f32 	[%r12+2560], %f159;
$L__BB0_65:
	setp.gt.u32 	%p47, %r1, 63;
	bar.sync 	0;
	bar.sync 	0;
	bar.sync 	0;
	bar.sync 	0;
	@%p47 bra 	$L__BB0_67;
	ld.shared.f32 	%f160, [%r8+256];
	ld.shared.f32 	%f161, [%r8];
	add.f32 	%f162, %f160, %f161;
	st.shared.f32 	[%r8], %f162;
	ld.shared.f32 	%f163, [%r12+256];
	ld.shared.f32 	%f164, [%r12];
	add.f32 	%f165, %f163, %f164;
	st.shared.f32 	[%r12], %f165;
	ld.shared.f32 	%f166, [%r12+768];
	ld.shared.f32 	%f167, [%r12+512];
	add.f32 	%f168, %f166, %f167;
	st.shared.f32 	[%r12+512], %f168;
	ld.shared.f32 	%f169, [%r12+1280];
	ld.shared.f32 	%f170, [%r12+1024];
	add.f32 	%f171, %f169, %f170;
	st.shared.f32 	[%r12+1024], %f171;
	ld.shared.f32 	%f172, [%r12+1792];
	ld.shared.f32 	%f173, [%r12+1536];
	add.f32 	%f174, %f172, %f173;
	st.shared.f32 	[%r12+1536], %f174;
	ld.shared.f32 	%f175, [%r12+2304];
	ld.shared.f32 	%f176, [%r12+2048];
	add.f32 	%f177, %f175, %f176;
	st.shared.f32 	[%r12+2048], %f177;
	ld.shared.f32 	%f178, [%r12+2816];
	ld.shared.f32 	%f179, [%r12+2560];
	add.f32 	%f180, %f178, %f179;
	st.shared.f32 	[%r12+2560], %f180;
$L__BB0_67:
	setp.gt.u32 	%p48, %r1, 31;
	bar.sync 	0;
	@%p48 bra 	$L__BB0_69;
	ld.shared.f32 	%f181, [%r8+128];
	ld.shared.f32 	%f182, [%r8];
	add.f32 	%f183, %f181, %f182;
	st.shared.f32 	[%r8], %f183;
	ld.shared.f32 	%f184, [%r12+128];
	ld.shared.f32 	%f185, [%r12];
	add.f32 	%f186, %f184, %f185;
	st.shared.f32 	[%r12], %f186;
	ld.shared.f32 	%f187, [%r12+640];
	ld.shared.f32 	%f188, [%r12+512];
	add.f32 	%f189, %f187, %f188;
	st.shared.f32 	[%r12+512], %f189;
	ld.shared.f32 	%f190, [%r12+1152];
	ld.shared.f32 	%f191, [%r12+1024];
	add.f32 	%f192, %f190, %f191;
	st.shared.f32 	[%r12+1024], %f192;
	ld.shared.f32 	%f193, [%r12+1664];
	ld.shared.f32 	%f194, [%r12+1536];
	add.f32 	%f195, %f193, %f194;
	st.shared.f32 	[%r12+1536], %f195;
	ld.shared.f32 	%f196, [%r12+2176];
	ld.shared.f32 	%f197, [%r12+2048];
	add.f32 	%f198, %f196, %f197;
	st.shared.f32 	[%r12+2048], %f198;
	ld.shared.f32 	%f199, [%r12+2688];
	ld.shared.f32 	%f200, [%r12+2560];
	add.f32 	%f201, %f199, %f200;
	st.shared.f32 	[%r12+2560], %f201;
$L__BB0_69:
	setp.gt.u32 	%p49, %r1, 15;
	bar.warp.sync 	-1;
	@%p49 bra 	$L__BB0_71;
	ld.shared.f32 	%f202, [%r8+64];
	ld.shared.f32 	%f203, [%r8];
	add.f32 	%f204, %f202, %f203;
	st.shared.f32 	[%r8], %f204;
	ld.shared.f32 	%f205, [%r12+64];
	ld.shared.f32 	%f206, [%r12];
	add.f32 	%f207, %f205, %f206;
	st.shared.f32 	[%r12], %f207;
	ld.shared.f32 	%f208, [%r12+576];
	ld.shared.f32 	%f209, [%r12+512];
	add.f32 	%f210, %f208, %f209;
	st.shared.f32 	[%r12+512], %f210;
	ld.shared.f32 	%f211, [%r12+1088];
	ld.shared.f32 	%f212, [%r12+1024];
	add.f32 	%f213, %f211, %f212;
	st.shared.f32 	[%r12+1024], %f213;
	ld.shared.f32 	%f214, [%r12+1600];
	ld.shared.f32 	%f215, [%r12+1536];
	add.f32 	%f216, %f214, %f215;
	st.shared.f32 	[%r12+1536], %f216;
	ld.shared.f32 	%f217, [%r12+2112];
	ld.shared.f32 	%f218, [%r12+2048];
	add.f32 	%f219, %f217, %f218;
	st.shared.f32 	[%r12+2048], %f219;
	ld.shared.f32 	%f220, [%r12+2624];
	ld.shared.f32 	%f221, [%r12+2560];
	add.f32 	%f222, %f220, %f221;
	st.shared.f32 	[%r12+2560], %f222;
$L__BB0_71:
	setp.gt.u32 	%p50, %r1, 7;
	bar.warp.sync 	-1;
	@%p50 bra 	$L__BB0_73;
	ld.shared.f32 	%f223, [%r8+32];
	ld.shared.f32 	%f224, [%r8];
	add.f32 	%f225, %f223, %f224;
	st.shared.f32 	[%r8], %f225;
	ld.shared.f32 	%f226, [%r12+32];
	ld.shared.f32 	%f227, [%r12];
	add.f32 	%f228, %f226, %f227;
	st.shared.f32 	[%r12], %f228;
	ld.shared.f32 	%f229, [%r12+544];
	ld.shared.f32 	%f230, [%r12+512];
	add.f32 	%f231, %f229, %f230;
	st.shared.f32 	[%r12+512], %f231;
	ld.shared.f32 	%f232, [%r12+1056];
	ld.shared.f32 	%f233, [%r12+1024];
	add.f32 	%f234, %f232, %f233;
	st.shared.f32 	[%r12+1024], %f234;
	ld.shared.f32 	%f235, [%r12+1568];
	ld.shared.f32 	%f236, [%r12+1536];
	add.f32 	%f237, %f235, %f236;
	st.shared.f32 	[%r12+1536], %f237;
	ld.shared.f32 	%f238, [%r12+2080];
	ld.shared.f32 	%f239, [%r12+2048];
	add.f32 	%f240, %f238, %f239;
	st.shared.f32 	[%r12+2048], %f240;
	ld.shared.f32 	%f241, [%r12+2592];
	ld.shared.f32 	%f242, [%r12+2560];
	add.f32 	%f243, %f241, %f242;
	st.shared.f32 	[%r12+2560], %f243;
$L__BB0_73:
	setp.gt.u32 	%p51, %r1, 3;
	bar.warp.sync 	-1;
	@%p51 bra 	$L__BB0_75;
	ld.shared.f32 	%f244, [%r8+16];
	ld.shared.f32 	%f245, [%r8];
	add.f32 	%f246, %f244, %f245;
	st.shared.f32 	[%r8], %f246;
	ld.shared.f32 	%f247, [%r12+16];
	ld.shared.f32 	%f248, [%r12];
	add.f32 	%f249, %f247, %f248;
	st.shared.f32 	[%r12], %f249;
	ld.shared.f32 	%f250, [%r12+528];
	ld.shared.f32 	%f251, [%r12+512];
	add.f32 	%f252, %f250, %f251;
	st.shared.f32 	[%r12+512], %f252;
	ld.shared.f32 	%f253, [%r12+1040];
	ld.shared.f32 	%f254, [%r12+1024];
	add.f32 	%f255, %f253, %f254;
	st.shared.f32 	[%r12+1024], %f255;
	ld.shared.f32 	%f256, [%r12+1552];
	ld.shared.f32 	%f257, [%r12+1536];
	add.f32 	%f258, %f256, %f257;
	st.shared.f32 	[%r12+1536], %f258;
	ld.shared.f32 	%f259, [%r12+2064];
	ld.shared.f32 	%f260, [%r12+2048];
	add.f32 	%f261, %f259, %f260;
	st.shared.f32 	[%r12+2048], %f261;
	ld.shared.f32 	%f262, [%r12+2576];
	ld.shared.f32 	%f263, [%r12+2560];
	add.f32 	%f264, %f262, %f263;
	st.shared.f32 	[%r12+2560], %f264;
$L__BB0_75:
	setp.gt.u32 	%p52, %r1, 1;
	bar.warp.sync 	-1;
	@%p52 bra 	$L__BB0_77;
	ld.shared.f32 	%f265, [%r8+8];
	ld.shared.f32 	%f266, [%r8];
	add.f32 	%f267, %f265, %f266;
	st.shared.f32 	[%r8], %f267;
	ld.shared.f32 	%f268, [%r12+8];
	ld.shared.f32 	%f269, [%r12];
	add.f32 	%f270, %f268, %f269;
	st.shared.f32 	[%r12], %f270;
	ld.shared.f32 	%f271, [%r12+520];
	ld.shared.f32 	%f272, [%r12+512];
	add.f32 	%f273, %f271, %f272;
	st.shared.f32 	[%r12+512], %f273;
	ld.shared.f32 	%f274, [%r12+1032];
	ld.shared.f32 	%f275, [%r12+1024];
	add.f32 	%f276, %f274, %f275;
	st.shared.f32 	[%r12+1024], %f276;
	ld.shared.f32 	%f277, [%r12+1544];
	ld.shared.f32 	%f278, [%r12+1536];
	add.f32 	%f279, %f277, %f278;
	st.shared.f32 	[%r12+1536], %f279;
	ld.shared.f32 	%f280, [%r12+2056];
	ld.shared.f32 	%f281, [%r12+2048];
	add.f32 	%f282, %f280, %f281;
	st.shared.f32 	[%r12+2048], %f282;
	ld.shared.f32 	%f283, [%r12+2568];
	ld.shared.f32 	%f284, [%r12+2560];
	add.f32 	%f285, %f283, %f284;
	st.shared.f32 	[%r12+2560], %f285;
$L__BB0_77:
	setp.ne.s32 	%p53, %r1, 0;
	bar.warp.sync 	-1;
	@%p53 bra 	$L__BB0_79;
	ld.shared.f32 	%f286, [_ZZ6kernelILi128EEvPfS0_S0_E30shared_float_batch_size_buffer];
	add.f32 	%f287, %f286, %f286;
	st.shared.f32 	[_ZZ6kernelILi128EEvPfS0_S0_E30shared_float_batch_size_buffer], %f287;
	ld.shared.u32 	%r92, [_ZZ6kernelILi128EEvPfS0_S0_E28shared_int_batch_size_buffer];
	cvt.rn.f32.s32 	%f288, %r92;
	ld.shared.f32 	%f289, [_ZZ6kernelILi128EEvPfS0_S0_E8gradient];
	ld.shared.f32 	%f290, [_ZZ6kernelILi128EEvPfS0_S0_E8gradient+4];
	add.f32 	%f291, %f289, %f290;
	mul.f32 	%f292, %f291, 0f3C23D70A;
	div.rn.f32 	%f293, %f292, %f288;
	ld.shared.f32 	%f294, [_ZZ6kernelILi128EEvPfS0_S0_E1w];
	sub.f32 	%f295, %f294, %f293;
	st.shared.f32 	[_ZZ6kernelILi128EEvPfS0_S0_E1w], %f295;
	ld.shared.f32 	%f296, [_ZZ6kernelILi128EEvPfS0_S0_E8gradient+512];
	ld.shared.f32 	%f297, [_ZZ6kernelILi128EEvPfS0_S0_E8gradient+516];
	add.f32 	%f298, %f296, %f297;
	mul.f32 	%f299, %f298, 0f3C23D70A;
	div.rn.f32 	%f300, %f299, %f288;
	ld.shared.f32 	%f301, [_ZZ6kernelILi128EEvPfS0_S0_E1w+4];
	sub.f32 	%f302, %f301, %f300;
	st.shared.f32 	[_ZZ6kernelILi128EEvPfS0_S0_E1w+4], %f302;
	ld.shared.f32 	%f303, [_ZZ6kernelILi128EEvPfS0_S0_E8gradient+1024];
	ld.shared.f32 	%f304, [_ZZ6kernelILi128EEvPfS0_S0_E8gradient+1028];
	add.f32 	%f305, %f303, %f304;
	mul.f32 	%f306, %f305, 0f3C23D70A;
	div.rn.f32 	%f307, %f306, %f288;
	ld.shared.f32 	%f308, [_ZZ6kernelILi128EEvPfS0_S0_E1w+8];
	sub.f32 	%f309, %f308, %f307;
	st.shared.f32 	[_ZZ6kernelILi128EEvPfS0_S0_E1w+8], %f309;
	ld.shared.f32 	%f310, [_ZZ6kernelILi128EEvPfS0_S0_E8gradient+1536];
	ld.shared.f32 	%f311, [_ZZ6kernelILi128EEvPfS0_S0_E8gradient+1540];
	add.f32 	%f312, %f310, %f311;
	mul.f32 	%f313, %f312, 0f3C23D70A;
	div.rn.f32 	%f314, %f313, %f288;
	ld.shared.f32 	%f315, [_ZZ6kernelILi128EEvPfS0_S0_E1w+12];
	sub.f32 	%f316, %f315, %f314;
	st.shared.f32 	[_ZZ6kernelILi128EEvPfS0_S0_E1w+12], %f316;
	ld.shared.f32 	%f317, [_ZZ6kernelILi128EEvPfS0_S0_E8gradient+2048];
	ld.shared.f32 	%f318, [_ZZ6kernelILi128EEvPfS0_S0_E8gradient+2052];
	add.f32 	%f319, %f317, %f318;
	mul.f32 	%f320, %f319, 0f3C23D70A;
	div.rn.f32 	%f321, %f320, %f288;
	ld.shared.f32 	%f322, [_ZZ6kernelILi128EEvPfS0_S0_E1w+16];
	sub.f32 	%f323, %f322, %f321;
	st.shared.f32 	[_ZZ6kernelILi128EEvPfS0_S0_E1w+16], %f323;
	ld.shared.f32 	%f324, [_ZZ6kernelILi128EEvPfS0_S0_E8gradient+2560];
	ld.shared.f32 	%f325, [_ZZ6kernelILi128EEvPfS0_S0_E8gradient+2564];
	add.f32 	%f326, %f324, %f325;
	mul.f32 	%f327, %f326, 0f3C23D70A;
	div.rn.f32 	%f328, %f327, %f288;
	ld.shared.f32 	%f329, [_ZZ6kernelILi128EEvPfS0_S0_E1w+20];
	sub.f32 	%f330, %f329, %f328;
	st.shared.f32 	[_ZZ6kernelILi128EEvPfS0_S0_E1w+20], %f330;
$L__BB0_79:
	bar.sync 	0;
	add.s32 	%r97, %r97, 1;
	setp.ne.s32 	%p54, %r97, 10000;
	add.s32 	%r96, %r96, 128;
	@%p54 bra 	$L__BB0_3;
	setp.ne.s32 	%p55, %r1, 0;
	@%p55 bra 	$L__BB0_82;
	cvta.to.global.u64 	%rd18, %rd5;
	mul.lo.s32 	%r93, %r2, 6;
	ld.shared.f32 	%f331, [_ZZ6kernelILi128EEvPfS0_S0_E1w];
	mul.wide.u32 	%rd19, %r93, 4;
	add.s64 	%rd20, %rd18, %rd19;
	st.global.f32 	[%rd20], %f331;
	ld.shared.f32 	%f332, [_ZZ6kernelILi128EEvPfS0_S0_E1w+4];
	st.global.f32 	[%rd20+4], %f332;
	ld.shared.f32 	%f333, [_ZZ6kernelILi128EEvPfS0_S0_E1w+8];
	add.s32 	%r94, %r93, 2;
	mul.wide.u32 	%rd21, %r94, 4;
	add.s64 	%rd22, %rd18, %rd21;
	st.global.f32 	[%rd22], %f333;
	ld.shared.f32 	%f334, [_ZZ6kernelILi128EEvPfS0_S0_E1w+12];
	st.global.f32 	[%rd22+4], %f334;
	ld.shared.f32 	%f335, [_ZZ6kernelILi128EEvPfS0_S0_E1w+16];
	add.s32 	%r95, %r93, 4;
	mul.wide.u32 	%rd23, %r95, 4;
	add.s64 	%rd24, %rd18, %rd23;
	st.global.f32 	[%rd24], %f335;
	ld.shared.f32 	%f336, [_ZZ6kernelILi128EEvPfS0_S0_E1w+20];
	st.global.f32 	[%rd24+4], %f336;
$L__BB0_82:
	ret;

}


// ===== COMPILED SASS (sm_100) =====

	.target	sm_100

	.elftype	@"ET_EXEC"


//--------------------- .note.nv.tkinfo           --------------------------
	.section	.note.nv.tkinfo,"",@"SHT_NOTE"
	.sectionflags	@"SHF_NOTE_NV_TKINFO"
	.tkinfo
        /*0018*/ 	.word	0x00000002
        /*0030*/ 	.string	""
        /*0030*/ 	.string	"ptxas"
        /*0030*/ 	.string	"Cuda compilation tools, release 13.0, V13.0.88"
        /*0030*/ 	.string	"Build cuda_13.0.r13.0/compiler.36424714_0"
        /*0030*/ 	.string	"-arch sm_100 -m 64 "



//--------------------- .note.nv.cuinfo           --------------------------
	.section	.note.nv.cuinfo,"",@"SHT_NOTE"
	.sectionflags	@"SHF_NOTE_NV_CUINFO"
        /*0018*/ 	.short	0x0002
        /*001a*/ 	.short	0x0064
        /*001c*/ 	.short	0x0082
	.zero		2


//--------------------- .nv.info                  --------------------------
	.section	.nv.info,"",@"SHT_CUDA_INFO"
	.align	4


	//----- nvinfo : EIATTR_REGCOUNT
	.align		4
        /*0000*/ 	.byte	0x04, 0x2f
        /*0002*/ 	.short	(.L_1 - .L_0)
	.align		4
.L_0:
        /*0004*/ 	.word	index@(_Z6kernelILi128EEvPfS0_S0_)
        /*0008*/ 	.word	0x0000001d


	//----- nvinfo : EIATTR_FRAME_SIZE
	.align		4
.L_1:
        /*000c*/ 	.byte	0x04, 0x11
        /*000e*/ 	.short	(.L_3 - .L_2)
	.align		4
.L_2:
        /*0010*/ 	.word	index@($__internal_1_$__cuda_sm3x_div_rn_noftz_f32_slowpath)
        /*0014*/ 	.word	0x00000000


	//----- nvinfo : EIATTR_FRAME_SIZE
	.align		4
.L_3:
        /*0018*/ 	.byte	0x04, 0x11
        /*001a*/ 	.short	(.L_5 - .L_4)
	.align		4
.L_4:
        /*001c*/ 	.word	index@($__internal_0_$__cuda_sm20_sqrt_rn_f32_slowpath)
        /*0020*/ 	.word	0x00000000


	//----- nvinfo : EIATTR_FRAME_SIZE
	.align		4
.L_5:
        /*0024*/ 	.byte	0x04, 0x11
        /*0026*/ 	.short	(.L_7 - .L_6)
	.align		4
.L_6:
        /*0028*/ 	.word	index@(_Z6kernelILi128EEvPfS0_S0_)
        /*002c*/ 	.word	0x00000000


	//----- nvinfo : EIATTR_MIN_STACK_SIZE
	.align		4
.L_7:
        /*0030*/ 	.byte	0x04, 0x12
        /*0032*/ 	.short	(.L_9 - .L_8)
	.align		4
.L_8:
        /*0034*/ 	.word	index@(_Z6kernelILi128EEvPfS0_S0_)
        /*0038*/ 	.word	0x00000000
.L_9:


//--------------------- .nv.compat                --------------------------
	.section	.nv.compat,"",@"SHT_CUDA_COMPAT_INFO"
	.align	4
        /*0000*/ 	.byte	0x02, 0x09, 0x00, 0x00, 0x02, 0x02, 0x01, 0x00, 0x02, 0x05, 0x05, 0x00, 0x03, 0x07, 0x01, 0x01
        /*0010*/ 	.byte	0x02, 0x03, 0x00, 0x00, 0x02, 0x06, 0x01, 0x00, 0x04, 0x0b, 0x08, 0x00, 0x01, 0x00, 0x00, 0x00
        /*0020*/ 	.byte	0x00, 0x00, 0x00, 0x00


//--------------------- .nv.info._Z6kernelILi128EEvPfS0_S0_ --------------------------
	.section	.nv.info._Z6kernelILi128EEvPfS0_S0_,"",@"SHT_CUDA_INFO"
	.sectionflags	@""
	.align	4


	//----- nvinfo : EIATTR_CUDA_API_VERSION
	.align		4
        /*0000*/ 	.byte	0x04, 0x37
        /*0002*/ 	.short	(.L_11 - .L_10)
.L_10:
        /*0004*/ 	.word	0x00000082


	//----- nvinfo : EIATTR_KPARAM_INFO
	.align		4
.L_11:
        /*0008*/ 	.byte	0x04, 0x17
        /*000a*/ 	.short	(.L_13 - .L_12)
.L_12:
        /*000c*/ 	.word	0x00000000
        /*0010*/ 	.short	0x0002
        /*0012*/ 	.short	0x0010
        /*0014*/ 	.byte	0x00, 0xf5, 0x21, 0x00


	//----- nvinfo : EIATTR_KPARAM_INFO
	.align		4
.L_13:
        /*0018*/ 	.byte	0x04, 0x17
        /*001a*/ 	.short	(.L_15 - .L_14)
.L_14:
        /*001c*/ 	.word	0x00000000
        /*0020*/ 	.short	0x0001
        /*0022*/ 	.short	0x0008
        /*0024*/ 	.byte	0x00, 0xf5, 0x21, 0x00


	//----- nvinfo : EIATTR_KPARAM_INFO
	.align		4
.L_15:
        /*0028*/ 	.byte	0x04, 0x17
        /*002a*/ 	.short	(.L_17 - .L_16)
.L_16:
        /*002c*/ 	.word	0x00000000
        /*0030*/ 	.short	0x0000
        /*0032*/ 	.short	0x0000
        /*0034*/ 	.byte	0x00, 0xf5, 0x21, 0x00


	//----- nvinfo : EIATTR_SPARSE_MMA_MASK
	.align		4
.L_17:
        /*0038*/ 	.byte	0x03, 0x50
        /*003a*/ 	.short	0x0000


	//----- nvinfo : EIATTR_MAXREG_COUNT
	.align		4
        /*003c*/ 	.byte	0x03, 0x1b
        /*003e*/ 	.short	0x00ff


	//----- nvinfo : EIATTR_NUM_BARRIERS
	.align		4
        /*0040*/ 	.byte	0x02, 0x4c
        /*0042*/ 	.byte	0x01
	.zero		1


	//----- nvinfo : EIATTR_MERCURY_ISA_VERSION
	.align		4
        /*0044*/ 	.byte	0x03, 0x5f
        /*0046*/ 	.short	0x0101


	//----- nvinfo : EIATTR_COOP_GROUP_MASK_REGIDS
	.align		4
        /*0048*/ 	.byte	0x04, 0x29
        /*004a*/ 	.short	(.L_19 - .L_18)


	//   ....[0]....
.L_18:
        /*004c*/ 	.word	0xffffffff


	//   ....[1]....
        /*0050*/ 	.word	0xffffffff


	//   ....[2]....
        /*0054*/ 	.word	0xffffffff


	//   ....[3]....
        /*0058*/ 	.word	0xffffffff


	//   ....[4]....
        /*005c*/ 	.word	0xffffffff


	//   ....[5]....
        /*0060*/ 	.word	0xffffffff


	//   ....[6]....
        /*0064*/ 	.word	0xffffffff


	//   ....[7]....
        /*0068*/ 	.word	0xffffffff


	//   ....[8]....
        /*006c*/ 	.word	0xffffffff


	//   ....[9]....
        /*0070*/ 	.word	0xffffffff


	//   ....[10]....
        /*0074*/ 	.word	0xffffffff


	//   ....[11]....
        /*0078*/ 	.word	0xffffffff


	//   ....[12]....
        /*007c*/ 	.word	0xffffffff


	//   ....[13]....
        /*0080*/ 	.word	0xffffffff


	//   ....[14]....
        /*0084*/ 	.word	0xffffffff


	//----- nvinfo : EIATTR_COOP_GROUP_INSTR_OFFSETS
	.align		4
.L_19:
        /*0088*/ 	.byte	0x04, 0x28
        /*008a*/ 	.short	(.L_21 - .L_20)


	//   ....[0]....
.L_20:
        /*008c*/ 	.word	0x00000ec0


	//   ....[1]....
        /*0090*/ 	.word	0x00000f60


	//   ....[2]....
        /*0094*/ 	.word	0x00001000


	//   ....[3]....
        /*0098*/ 	.word	0x000010a0


	//   ....[4]....
        /*009c*/ 	.word	0x00001140


	//   ....[5]....
        /*00a0*/ 	.word	0x00001530


	//   ....[6]....
        /*00a4*/ 	.word	0x00001590


	//   ....[7]....
        /*00a8*/ 	.word	0x000015f0


	//   ....[8]....
        /*00ac*/ 	.word	0x00001650


	//   ....[9]....
        /*00b0*/ 	.word	0x000016b0


	//   ....[10]....
        /*00b4*/ 	.word	0x000022d0


	//   ....[11]....
        /*00b8*/ 	.word	0x000024d0


	//   ....[12]....
        /*00bc*/ 	.word	0x000026d0


	//   ....[13]....
        /*00c0*/ 	.word	0x000028d0


	//   ....[14]....
        /*00c4*/ 	.word	0x00002ad0


	//----- nvinfo : EIATTR_VRC_CTA_INIT_COUNT
	.align		4
.L_21:
        /*00c8*/ 	.byte	0x02, 0x4a
	.zero		1
	.zero		1


	//----- nvinfo : EIATTR_EXIT_INSTR_OFFSETS
	.align		4
        /*00cc*/ 	.byte	0x04, 0x1c
        /*00ce*/ 	.short	(.L_23 - .L_22)


	//   ....[0]....
.L_22:
        /*00d0*/ 	.word	0x00003390


	//   ....[1]....
        /*00d4*/ 	.word	0x00003490


	//----- nvinfo : EIATTR_CRS_STACK_SIZE
	.align		4
.L_23:
        /*00d8*/ 	.byte	0x04, 0x1e
        /*00da*/ 	.short	(.L_25 - .L_24)
.L_24:
        /*00dc*/ 	.word	0x00000000


	//----- nvinfo : EIATTR_CBANK_PARAM_SIZE
	.align		4
.L_25:
        /*00e0*/ 	.byte	0x03, 0x19
        /*00e2*/ 	.short	0x0018


	//----- nvinfo : EIATTR_PARAM_CBANK
	.align		4
        /*00e4*/ 	.byte	0x04, 0x0a
        /*00e6*/ 	.short	(.L_27 - .L_26)
	.align		4
.L_26:
        /*00e8*/ 	.word	index@(.nv.constant0._Z6kernelILi128EEvPfS0_S0_)
        /*00ec*/ 	.short	0x0380
        /*00ee*/ 	.short	0x0018


	//----- nvinfo : EIATTR_SW_WAR
	.align		4
.L_27:
        /*00f0*/ 	.byte	0x04, 0x36
        /*00f2*/ 	.short	(.L_29 - .L_28)
.L_28:
        /*00f4*/ 	.word	0x00000008
.L_29:


//--------------------- .nv.callgraph             --------------------------
	.section	.nv.callgraph,"",@"SHT_CUDA_CALLGRAPH"
	.align	4
	.sectionentsize	8
	.align		4
        /*0000*/ 	.word	0x00000000
	.align		4
        /*0004*/ 	.word	0xffffffff
	.align		4
        /*0008*/ 	.word	0x00000000
	.align		4
        /*000c*/ 	.word	0xfffffffe
	.align		4
        /*0010*/ 	.word	0x00000000
	.align		4
        /*0014*/ 	.word	0xfffffffd
	.align		4
        /*0018*/ 	.word	0x00000000
	.align		4
        /*001c*/ 	.word	0xfffffffc


//--------------------- .text._Z6kernelILi128EEvPfS0_S0_ --------------------------
	.section	.text._Z6kernelILi128EEvPfS0_S0_,"ax",@progbits
	.align	128
        .global         _Z6kernelILi128EEvPfS0_S0_
        .type           _Z6kernelILi128EEvPfS0_S0_,@function
        .size           _Z6kernelILi128EEvPfS0_S0_,(.L_x_66 - _Z6kernelILi128EEvPfS0_S0_)
        .other          _Z6kernelILi128EEvPfS0_S0_,@"STO_CUDA_ENTRY STV_DEFAULT"
_Z6kernelILi128EEvPfS0_S0_:
.text._Z6kernelILi128EEvPfS0_S0_:
[----:B------:R-:W-:Y:S01]  /*0000*/  LDC R1, c[0x0][0x37c] ;  /* 0x0000df00ff017b82 */ /* 0x000fe20000000800 */
[----:B------:R-:W0:Y:S07]  /*0010*/  S2R R8, SR_TID.X ;  /* 0x0000000000087919 */ /* 0x000e2e0000002100 */
[----:B------:R-:W1:Y:S01]  /*0020*/  S2UR UR11, SR_CgaCtaId ;  /* 0x00000000000b79c3 */ /* 0x000e620000008800 */
[----:B------:R-:W-:Y:S01]  /*0030*/  UMOV UR4, 0x400 ;  /* 0x0000040000047882 */ /* 0x000fe20000000000 */
[----:B------:R-:W2:Y:S01]  /*0040*/  LDCU.64 UR14, c[0x0][0x358] ;  /* 0x00006b00ff0e77ac */ /* 0x000ea20008000a00 */
[----:B------:R-:W3:Y:S01]  /*0050*/  S2R R2, SR_CTAID.X ;  /* 0x0000000000027919 */ /* 0x000ee20000002500 */
[----:B------:R-:W-:-:S02]  /*0060*/  UIADD3 UR5, UPT, UPT, UR4, 0xc00, URZ ;  /* 0x00000c0004057890 */ /* 0x000fc4000fffe0ff */
[----:B------:R-:W-:Y:S02]  /*0070*/  UIADD3 UR7, UPT, UPT, UR4, 0xe18, URZ ;  /* 0x00000e1804077890 */ /* 0x000fe4000fffe0ff */
[----:B------:R-:W-:Y:S02]  /*0080*/  UIADD3 UR8, UPT, UPT, UR4, 0x1018, URZ ;  /* 0x0000101804087890 */ /* 0x000fe4000fffe0ff */
[----:B------:R-:W-:Y:S02]  /*0090*/  UIADD3 UR9, UPT, UPT, UR4, 0x1e18, URZ ;  /* 0x00001e1804097890 */ /* 0x000fe4000fffe0ff */
[----:B------:R-:W-:Y:S01]  /*00a0*/  UIADD3 UR10, UPT, UPT, UR4, 0x2018, URZ ;  /* 0x00002018040a7890 */ /* 0x000fe2000fffe0ff */
[----:B------:R-:W-:Y:S01]  /*00b0*/  UMOV UR13, 0xffffffff ;  /* 0xffffffff000d7882 */ /* 0x000fe20000000000 */
[----:B-1----:R-:W-:Y:S02]  /*00c0*/  ULEA UR16, UR11, UR4, 0x18 ;  /* 0x000000040b107291 */ /* 0x002fe4000f8ec0ff */
[----:B------:R-:W-:-:S02]  /*00d0*/  UIADD3 UR4, UPT, UPT, UR4, 0x1218, URZ ;  /* 0x0000121804047890 */ /* 0x000fc4000fffe0ff */
[----:B------:R-:W-:Y:S02]  /*00e0*/  ULEA UR6, UR11, UR5, 0x18 ;  /* 0x000000050b067291 */ /* 0x000fe4000f8ec0ff */
[----:B------:R-:W-:Y:S01]  /*00f0*/  ULEA UR7, UR11, UR7, 0x18 ;  /* 0x000000070b077291 */ /* 0x000fe2000f8ec0ff */
[C---:B0-----:R-:W-:Y:S01]  /*0100*/  ISETP.NE.AND P0, PT, R8.reuse, RZ, PT ;  /* 0x000000ff0800720c */ /* 0x041fe20003f05270 */
[----:B------:R-:W-:Y:S01]  /*0110*/  ULEA UR8, UR11, UR8, 0x18 ;  /* 0x000000080b087291 */ /* 0x000fe2000f8ec0ff */
[----:B------:R-:W-:Y:S01]  /*0120*/  ISETP.GE.U32.AND P1, PT, R8, 0x42, PT ;  /* 0x000000420800780c */ /* 0x000fe20003f26070 */
[----:B------:R-:W-:Y:S02]  /*0130*/  ULEA UR9, UR11, UR9, 0x18 ;  /* 0x000000090b097291 */ /* 0x000fe4000f8ec0ff */
[----:B------:R-:W-:Y:S02]  /*0140*/  ULEA UR10, UR11, UR10, 0x18 ;  /* 0x0000000a0b0a7291 */ /* 0x000fe4000f8ec0ff */
[----:B------:R-:W-:-:S03]  /*0150*/  ULEA UR11, UR11, UR4, 0x18 ;  /* 0x000000040b0b7291 */ /* 0x000fc6000f8ec0ff */
[----:B------:R-:W-:-:S03]  /*0160*/  UMOV UR4, URZ ;  /* 0x000000ff00047c82 */ /* 0x000fc60008000000 */
[----:B------:R-:W-:-:S04]  /*0170*/  @!P0 MOV R4, 0x3f800000 ;  /* 0x3f80000000048802 */ /* 0x000fc80000000f00 */
[-C--:B------:R-:W-:Y:S02]  /*0180*/  MOV R5, R4.reuse ;  /* 0x0000000400057202 */ /* 0x080fe40000000f00 */
[-C--:B------:R-:W-:Y:S02]  /*0190*/  MOV R6, R4.reuse ;  /* 0x0000000400067202 */ /* 0x080fe40000000f00 */
[-C--:B------:R-:W-:Y:S02]  /*01a0*/  MOV R7, R4.reuse ;  /* 0x0000000400077202 */ /* 0x080fe40000000f00 */
[-C--:B------:R-:W-:Y:S02]  /*01b0*/  MOV R10, R4.reuse ;  /* 0x00000004000a7202 */ /* 0x080fe40000000f00 */
[----:B------:R-:W-:Y:S01]  /*01c0*/  MOV R11, R4 ;  /* 0x00000004000b7202 */ /* 0x000fe20000000f00 */
[----:B------:R-:W-:Y:S04]  /*01d0*/  @!P0 STS.128 [UR16+0xe00], R4 ;  /* 0x000e0004ff008988 */ /* 0x000fe80008000c10 */
[----:B------:R0:W-:Y:S01]  /*01e0*/  @!P0 STS.64 [UR16+0xe10], R10 ;  /* 0x000e100aff008988 */ /* 0x0001e20008000a10 */
[----:B------:R-:W-:-:S04]  /*01f0*/  LOP3.LUT P0, R9, R8, 0x1, RZ, 0xc0, !PT ;  /* 0x0000000108097812 */ /* 0x000fc8000780c0ff */
[C---:B------:R-:W-:Y:S02]  /*0200*/  ISETP.NE.AND P0, PT, R8.reuse, RZ, !P0 ;  /* 0x000000ff0800720c */ /* 0x040fe40004705270 */
[----:B0-----:R-:W-:Y:S02]  /*0210*/  SHF.L.U32 R11, R8, 0x2, RZ ;  /* 0x00000002080b7819 */ /* 0x001fe400000006ff */
[----:B------:R-:W-:Y:S02]  /*0220*/  FSEL R10, RZ, 1, P1 ;  /* 0x3f800000ff0a7808 */ /* 0x000fe40000800000 */
[----:B--23--:R-:W-:-:S07]  /*0230*/  LOP3.LUT R12, R11, 0xf80, RZ, 0xc0, !PT ;  /* 0x00000f800b0c7812 */ /* 0x00cfce00078ec0ff */
.L_x_51:
[----:B01----:R-:W0:Y:S01]  /*0240*/  LDC.64 R16, c[0x0][0x380] ;  /* 0x0000e000ff107b82 */ /* 0x003e220000000a00 */
[----:B--2---:R-:W-:-:S04]  /*0250*/  IADD3 R0, PT, PT, R8, UR4, RZ ;  /* 0x0000000408007c10 */ /* 0x004fc8000fffe0ff */
[----:B------:R-:W-:-:S03]  /*0260*/  LOP3.LUT R3, R0, 0x3ff, RZ, 0xc0, !PT ;  /* 0x000003ff00037812 */ /* 0x000fc600078ec0ff */
[----:B------:R-:W1:Y:S02]  /*0270*/  LDC.64 R14, c[0x0][0x388] ;  /* 0x0000e200ff0e7b82 */ /* 0x000e640000000a00 */
[----:B------:R-:W-:-:S05]  /*0280*/  IMAD R3, R2, 0x1800, R3 ;  /* 0x0000180002037824 */ /* 0x000fca00078e0203 */
[C---:B------:R-:W-:Y:S02]  /*0290*/  IADD3 R19, PT, PT, R3.reuse, 0x800, RZ ;  /* 0x0000080003137810 */ /* 0x040fe40007ffe0ff */
[C---:B------:R-:W-:Y:S02]  /*02a0*/  IADD3 R5, PT, PT, R3.reuse, 0xc00, RZ ;  /* 0x00000c0003057810 */ /* 0x040fe40007ffe0ff */
[C---:B------:R-:W-:Y:S02]  /*02b0*/  IADD3 R7, PT, PT, R3.reuse, 0x1000, RZ ;  /* 0x0000100003077810 */ /* 0x040fe40007ffe0ff */
[C---:B------:R-:W-:Y:S01]  /*02c0*/  IADD3 R13, PT, PT, R3.reuse, 0x1400, RZ ;  /* 0x00001400030d7810 */ /* 0x040fe20007ffe0ff */
[----:B0-----:R-:W-:-:S04]  /*02d0*/  IMAD.WIDE.U32 R22, R3, 0x4, R16 ;  /* 0x0000000403167825 */ /* 0x001fc800078e0010 */
[----:B------:R-:W-:Y:S01]  /*02e0*/  IMAD R3, R2, -0x1400, R3 ;  /* 0xffffec0002037824 */ /* 0x000fe200078e0203 */
[----:B------:R-:W2:Y:S01]  /*02f0*/  LDG.E R0, desc[UR14][R22.64] ;  /* 0x0000000e16007981 */ /* 0x000ea2000c1e1900 */
[----:B------:R-:W-:-:S03]  /*0300*/  IMAD.WIDE.U32 R18, R19, 0x4, R16 ;  /* 0x0000000413127825 */ /* 0x000fc600078e0010 */
[----:B------:R-:W3:Y:S01]  /*0310*/  LDG.E R20, desc[UR14][R22.64+0x1000] ;  /* 0x0010000e16147981 */ /* 0x000ee2000c1e1900 */
[----:B------:R-:W-:-:S03]  /*0320*/  IMAD.WIDE.U32 R4, R5, 0x4, R16 ;  /* 0x0000000405047825 */ /* 0x000fc600078e0010 */
[----:B------:R-:W4:Y:S01]  /*0330*/  LDG.E R18, desc[UR14][R18.64] ;  /* 0x0000000e12127981 */ /* 0x000f22000c1e1900 */
[----:B------:R-:W-:-:S04]  /*0340*/  IMAD.WIDE.U32 R6, R7, 0x4, R16 ;  /* 0x0000000407067825 */ /* 0x000fc800078e0010 */
[----:B------:R-:W-:Y:S01]  /*0350*/  IMAD.WIDE.U32 R16, R13, 0x4, R16 ;  /* 0x000000040d107825 */ /* 0x000fe200078e0010 */
[----:B------:R-:W5:Y:S03]  /*0360*/  LDG.E R22, desc[UR14][R4.64] ;  /* 0x0000000e04167981 */ /* 0x000f66000c1e1900 */
[----:B-1----:R-:W-:Y:S01]  /*0370*/  IMAD.WIDE.U32 R14, R3, 0x4, R14 ;  /* 0x00000004030e7825 */ /* 0x002fe200078e000e */
[----:B------:R-:W5:Y:S04]  /*0380*/  LDG.E R24, desc[UR14][R6.64] ;  /* 0x0000000e06187981 */ /* 0x000f68000c1e1900 */
[----:B------:R-:W5:Y:S04]  /*0390*/  LDG.E R16, desc[UR14][R16.64] ;  /* 0x0000000e10107981 */ /* 0x000f68000c1e1900 */
[----:B------:R-:W5:Y:S01]  /*03a0*/  LDG.E R26, desc[UR14][R14.64] ;  /* 0x0000000e0e1a7981 */ /* 0x000f62000c1e1900 */
[----:B------:R-:W0:Y:S01]  /*03b0*/  S2UR UR12, SR_CgaCtaId ;  /* 0x00000000000c79c3 */ /* 0x000e220000008800 */
[----:B------:R-:W-:-:S02]  /*03c0*/  UMOV UR5, 0x400 ;  /* 0x0000040000057882 */ /* 0x000fc40000000000 */
[----:B0-----:R-:W-:Y:S02]  /*03d0*/  ULEA UR5, UR12, UR5, 0x18 ;  /* 0x000000050c057291 */ /* 0x001fe4000f8ec0ff */
[----:B------:R-:W-:-:S04]  /*03e0*/  UIADD3 UR13, UPT, UPT, UR13, 0x1, URZ ;  /* 0x000000010d0d7890 */ /* 0x000fc8000fffe0ff */
[----:B------:R-:W-:Y:S01]  /*03f0*/  UISETP.NE.AND UP0, UPT, UR13, 0x2710, UPT ;  /* 0x000027100d00788c */ /* 0x000fe2000bf05270 */
[----:B--2---:R-:W-:Y:S04]  /*0400*/  STS [R11+UR16], R0 ;  /* 0x000000000b007988 */ /* 0x004fe80008000810 */
[----:B---3--:R-:W-:Y:S04]  /*0410*/  STS [R11+UR16+0x200], R20 ;  /* 0x000200140b007988 */ /* 0x008fe80008000810 */
[----:B----4-:R-:W-:Y:S04]  /*0420*/  STS [R11+UR16+0x400], R18 ;  /* 0x000400120b007988 */ /* 0x010fe80008000810 */
[----:B-----5:R-:W-:Y:S04]  /*0430*/  STS [R11+UR16+0x600], R22 ;  /* 0x000600160b007988 */ /* 0x020fe80008000810 */
[----:B------:R-:W-:Y:S04]  /*0440*/  STS [R11+UR16+0x800], R24 ;  /* 0x000800180b007988 */ /* 0x000fe80008000810 */
[----:B------:R-:W-:Y:S04]  /*0450*/  STS [R11+UR16+0xa00], R16 ;  /* 0x000a00100b007988 */ /* 0x000fe80008000810 */
[----:B------:R-:W-:Y:S04]  /*0460*/  STS [R11+UR6], R26 ;  /* 0x0000001a0b007988 */ /* 0x000fe80008000806 */
[----:B------:R-:W-:Y:S01]  /*0470*/  STS [R11+UR7], R8 ;  /* 0x000000080b007988 */ /* 0x000fe20008000807 */
[----:B------:R-:W-:Y:S06]  /*0480*/  BAR.SYNC.DEFER_BLOCKING 0x0 ;  /* 0x0000000000007b1d */ /* 0x000fec0000010000 */
[----:B------:R-:W-:Y:S04]  /*0490*/  LDS R3, [R11+UR6] ;  /* 0x000000060b037984 */ /* 0x000fe80008000800 */
[----:B------:R-:W-:Y:S04]  /*04a0*/  LDS R0, [R11+UR16] ;  /* 0x000000100b007984 */ /* 0x000fe80008000800 */
[----:B------:R-:W0:Y:S04]  /*04b0*/  LDS.128 R4, [UR5+0xe00] ;  /* 0x000e0005ff047984 */ /* 0x000e280008000c00 */
[----:B------:R-:W1:Y:S04]  /*04c0*/  LDS R13, [R11+UR16+0x200] ;  /* 0x000200100b0d7984 */ /* 0x000e680008000800 */
[----:B------:R-:W2:Y:S04]  /*04d0*/  LDS R18, [R11+UR16+0x400] ;  /* 0x000400100b127984 */ /* 0x000ea80008000800 */
[----:B------:R-:W3:Y:S04]  /*04e0*/  LDS R17, [R11+UR16+0x600] ;  /* 0x000600100b117984 */ /* 0x000ee80008000800 */
[----:B------:R-:W-:Y:S04]  /*04f0*/  LDS R20, [R11+UR16+0x800] ;  /* 0x000800100b147984 */ /* 0x000fe80008000800 */
[----:B------:R-:W4:Y:S04]  /*0500*/  LDS.64 R14, [UR5+0xe10] ;  /* 0x000e1005ff0e7984 */ /* 0x000f280008000a00 */
[----:B------:R-:W5:Y:S01]  /*0510*/  LDS R19, [R11+UR16+0xa00] ;  /* 0x000a00100b137984 */ /* 0x000f620008000800 */
[----:B0-----:R-:W-:-:S04]  /*0520*/  FFMA R0, R0, R4, -R3 ;  /* 0x0000000400007223 */ /* 0x001fc80000000803 */
[----:B-1----:R-:W-:-:S04]  /*0530*/  FFMA R5, R13, R5, R0 ;  /* 0x000000050d057223 */ /* 0x002fc80000000000 */
[----:B--2---:R-:W-:-:S04]  /*0540*/  FFMA R6, R18, R6, R5 ;  /* 0x0000000612067223 */ /* 0x004fc80000000005 */
[----:B---3--:R-:W-:-:S04]  /*0550*/  FFMA R7, R17, R7, R6 ;  /* 0x0000000711077223 */ /* 0x008fc80000000006 */
[----:B----4-:R-:W-:-:S04]  /*0560*/  FFMA R14, R20, R14, R7 ;  /* 0x0000000e140e7223 */ /* 0x010fc80000000007 */
[----:B-----5:R-:W-:-:S05]  /*0570*/  FFMA R14, R19, R15, R14 ;  /* 0x0000000f130e7223 */ /* 0x020fca000000000e */
[----:B------:R0:W-:Y:S01]  /*0580*/  STS [R11+UR8], R14 ;  /* 0x0000000e0b007988 */ /* 0x0001e20008000808 */
[----:B------:R-:W-:Y:S01]  /*0590*/  UMOV UR5, URZ ;  /* 0x000000ff00057c82 */ /* 0x000fe20008000000 */
[----:B------:R-:W-:Y:S06]  /*05a0*/  BAR.SYNC.DEFER_BLOCKING 0x0 ;  /* 0x0000000000007b1d */ /* 0x000fec0000010000 */
.L_x_16:
[----:B------:R-:W-:Y:S01]  /*05b0*/  BSSY.RECONVERGENT B0, `(.L_x_0) ;  /* 0x000000c000007945 */ /* 0x000fe20003800200 */
[----:B------:R-:W-:-:S03]  /*05c0*/  ISETP.NE.AND P1, PT, R9, RZ, PT ;  /* 0x000000ff0900720c */ /* 0x000fc60003f25270 */
[----:B-1-34-:R-:W-:Y:S10]  /*05d0*/  @!P0 BRA `(.L_x_1) ;  /* 0x0000000000248947 */ /* 0x01aff40003800000 */
[----:B------:R-:W-:Y:S04]  /*05e0*/  LDS R0, [R11+UR8+-0x4] ;  /* 0xfffffc080b007984 */ /* 0x000fe80008000800 */
[----:B------:R-:W1:Y:S02]  /*05f0*/  LDS R3, [R11+UR8] ;  /* 0x000000080b037984 */ /* 0x000e640008000800 */
[----:B-1----:R-:W-:-:S13]  /*0600*/  FSETP.GT.AND P2, PT, |R0|, |R3|, PT ;  /* 0x400000030000720b */ /* 0x002fda0003f44200 */
[----:B------:R-:W-:Y:S04]  /*0610*/  @P2 STS [R11+UR8], R0 ;  /* 0x000000000b002988 */ /* 0x000fe80008000808 */
[----:B------:R-:W-:Y:S04]  /*0620*/  @P2 STS [R11+UR8+-0x4], R3 ;  /* 0xfffffc030b002988 */ /* 0x000fe80008000808 */
[----:B------:R-:W1:Y:S04]  /*0630*/  @P2 LDS R6, [R11+UR7+-0x4] ;  /* 0xfffffc070b062984 */ /* 0x000e680008000800 */
[----:B------:R-:W2:Y:S04]  /*0640*/  @P2 LDS R4, [R11+UR7] ;  /* 0x000000070b042984 */ /* 0x000ea80008000800 */
[----:B-1----:R1:W-:Y:S04]  /*0650*/  @P2 STS [R11+UR7], R6 ;  /* 0x000000060b002988 */ /* 0x0023e80008000807 */
[----:B--2---:R1:W-:Y:S02]  /*0660*/  @P2 STS [R11+UR7+-0x4], R4 ;  /* 0xfffffc040b002988 */ /* 0x0043e40008000807 */
.L_x_1:
[----:B------:R-:W-:Y:S05]  /*0670*/  BSYNC.RECONVERGENT B0 ;  /* 0x0000000000007941 */ /* 0x000fea0003800200 */
.L_x_0:
[----:B------:R-:W-:Y:S06]  /*0680*/  BAR.SYNC.DEFER_BLOCKING 0x0 ;  /* 0x0000000000007b1d */ /* 0x000fec0000010000 */
[----:B------:R-:W-:Y:S04]  /*0690*/  BSSY.RECONVERGENT B0, `(.L_x_2) ;  /* 0x000000b000007945 */ /* 0x000fe80003800200 */
[----:B------:R-:W-:Y:S05]  /*06a0*/  @P1 BRA `(.L_x_3) ;  /* 0x0000000000241947 */ /* 0x000fea0003800000 */
[----:B------:R-:W-:Y:S04]  /*06b0*/  LDS R0, [R11+UR8] ;  /* 0x000000080b007984 */ /* 0x000fe80008000800 */
[----:B------:R-:W2:Y:S02]  /*06c0*/  LDS R3, [R11+UR8+0x4] ;  /* 0x000004080b037984 */ /* 0x000ea40008000800 */
[----:B--2---:R-:W-:-:S13]  /*06d0*/  FSETP.GT.AND P2, PT, |R0|, |R3|, PT ;  /* 0x400000030000720b */ /* 0x004fda0003f44200 */
[----:B------:R-:W-:Y:S04]  /*06e0*/  @P2 STS [R11+UR8], R3 ;  /* 0x000000030b002988 */ /* 0x000fe80008000808 */
[----:B------:R-:W-:Y:S04]  /*06f0*/  @P2 STS [R11+UR8+0x4], R0 ;  /* 0x000004000b002988 */ /* 0x000fe80008000808 */
[----:B-1----:R-:W1:Y:S04]  /*0700*/  @P2 LDS R6, [R11+UR7+0x4] ;  /* 0x000004070b062984 */ /* 0x002e680008000800 */
[----:B------:R-:W2:Y:S04]  /*0710*/  @P2 LDS R4, [R11+UR7] ;  /* 0x000000070b042984 */ /* 0x000ea80008000800 */
[----:B-1----:R3:W-:Y:S04]  /*0720*/  @P2 STS [R11+UR7], R6 ;  /* 0x000000060b002988 */ /* 0x0027e80008000807 */
[----:B--2---:R3:W-:Y:S02]  /*0730*/  @P2 STS [R11+UR7+0x4], R4 ;  /* 0x000004040b002988 */ /* 0x0047e40008000807 */
.L_x_3:
[----:B------:R-:W-:Y:S05]  /*0740*/  BSYNC.RECONVERGENT B0 ;  /* 0x0000000000007941 */ /* 0x000fea0003800200 */
.L_x_2:
[----:B------:R-:W-:Y:S06]  /*0750*/  BAR.SYNC.DEFER_BLOCKING 0x0 ;  /* 0x0000000000007b1d */ /* 0x000fec0000010000 */
[----:B------:R-:W-:Y:S04]  /*0760*/  BSSY.RECONVERGENT B0, `(.L_x_4) ;  /* 0x000000b000007945 */ /* 0x000fe80003800200 */
[----:B------:R-:W-:Y:S05]  /*0770*/  @!P0 BRA `(.L_x_5) ;  /* 0x0000000000248947 */ /* 0x000fea0003800000 */
[----:B------:R-:W-:Y:S04]  /*0780*/  LDS R0, [R11+UR8+-0x4] ;  /* 0xfffffc080b007984 */ /* 0x000fe80008000800 */
[----:B------:R-:W2:Y:S02]  /*0790*/  LDS R3, [R11+UR8] ;  /* 0x000000080b037984 */ /* 0x000ea40008000800 */
[----:B--2---:R-:W-:-:S13]  /*07a0*/  FSETP.GT.AND P2, PT, |R0|, |R3|, PT ;  /* 0x400000030000720b */ /* 0x004fda0003f44200 */
[----:B------:R-:W-:Y:S04]  /*07b0*/  @P2 STS [R11+UR8], R0 ;  /* 0x000000000b002988 */ /* 0x000fe80008000808 */
[----:B------:R-:W-:Y:S04]  /*07c0*/  @P2 STS [R11+UR8+-0x4], R3 ;  /* 0xfffffc030b002988 */ /* 0x000fe80008000808 */
[----:B-1-3--:R-:W1:Y:S04]  /*07d0*/  @P2 LDS R6, [R11+UR7+-0x4] ;  /* 0xfffffc070b062984 */ /* 0x00ae680008000800 */
[----:B------:R-:W2:Y:S04]  /*07e0*/  @P2 LDS R4, [R11+UR7] ;  /* 0x000000070b042984 */ /* 0x000ea80008000800 */
[----:B-1----:R4:W-:Y:S04]  /*07f0*/  @P2 STS [R11+UR7], R6 ;  /* 0x000000060b002988 */ /* 0x0029e80008000807 */
[----:B--2---:R4:W-:Y:S02]  /*0800*/  @P2 STS [R11+UR7+-0x4], R4 ;  /* 0xfffffc040b002988 */ /* 0x0049e40008000807 */
.L_x_5:
[----:B------:R-:W-:Y:S05]  /*0810*/  BSYNC.RECONVERGENT B0 ;  /* 0x0000000000007941 */ /* 0x000fea0003800200 */
.L_x_4:
        /* <DEDUP_REMOVED lines=8> */
[----:B-1-34-:R-:W1:Y:S04]  /*08a0*/  @P2 LDS R6, [R11+UR7+0x4] ;  /* 0x000004070b062984 */ /* 0x01ae680008000800 */
[----:B------:R-:W2:Y:S04]  /*08b0*/  @P2 LDS R4, [R11+UR7] ;  /* 0x000000070b042984 */ /* 0x000ea80008000800 */
[----:B-1----:R1:W-:Y:S04]  /*08c0*/  @P2 STS [R11+UR7], R6 ;  /* 0x000000060b002988 */ /* 0x0023e80008000807 */
[----:B--2---:R1:W-:Y:S02]  /*08d0*/  @P2 STS [R11+UR7+0x4], R4 ;  /* 0x000004040b002988 */ /* 0x0043e40008000807 */
.L_x_7:
[----:B------:R-:W-:Y:S05]  /*08e0*/  BSYNC.RECONVERGENT B0 ;  /* 0x0000000000007941 */ /* 0x000fea0003800200 */
.L_x_6:
        /* <DEDUP_REMOVED lines=8> */
[----:B-1-34-:R-:W1:Y:S04]  /*0970*/  @P2 LDS R6, [R11+UR7+-0x4] ;  /* 0xfffffc070b062984 */ /* 0x01ae680008000800 */
[----:B------:R-:W2:Y:S04]  /*0980*/  @P2 LDS R4, [R11+UR7] ;  /* 0x000000070b042984 */ /* 0x000ea80008000800 */
[----:B-1----:R1:W-:Y:S04]  /*0990*/  @P2 STS [R11+UR7], R6 ;  /* 0x000000060b002988 */ /* 0x0023e80008000807 */
[----:B--2---:R1:W-:Y:S02]  /*09a0*/  @P2 STS [R11+UR7+-0x4], R4 ;  /* 0xfffffc040b002988 */ /* 0x0043e40008000807 */
.L_x_9:
[----:B------:R-:W-:Y:S05]  /*09b0*/  BSYNC.RECONVERGENT B0 ;  /* 0x0000000000007941 */ /* 0x000fea0003800200 */
.L_x_8:
        /* <DEDUP_REMOVED lines=12> */
.L_x_11:
[----:B------:R-:W-:Y:S05]  /*0a80*/  BSYNC.RECONVERGENT B0 ;  /* 0x0000000000007941 */ /* 0x000fea0003800200 */
.L_x_10:
        /* <DEDUP_REMOVED lines=12> */
.L_x_13:
[----:B------:R-:W-:Y:S05]  /*0b50*/  BSYNC.RECONVERGENT B0 ;  /* 0x0000000000007941 */ /* 0x000fea0003800200 */
.L_x_12:
[----:B------:R-:W-:Y:S01]  /*0b60*/  UIADD3 UR5, UPT, UPT, UR5, 0x4, URZ ;  /* 0x0000000405057890 */ /* 0x000fe2000fffe0ff */
[----:B------:R-:W-:Y:S03]  /*0b70*/  BAR.SYNC.DEFER_BLOCKING 0x0 ;  /* 0x0000000000007b1d */ /* 0x000fe60000010000 */
[----:B------:R-:W-:-:S03]  /*0b80*/  UISETP.NE.AND UP1, UPT, UR5, 0x40, UPT ;  /* 0x000000400500788c */ /* 0x000fc6000bf25270 */
        /* <DEDUP_REMOVED lines=11> */
.L_x_15:
[----:B------:R-:W-:Y:S05]  /*0c40*/  BSYNC.RECONVERGENT B0 ;  /* 0x0000000000007941 */ /* 0x000fea0003800200 */
.L_x_14:
[----:B------:R-:W-:Y:S06]  /*0c50*/  BAR.SYNC.DEFER_BLOCKING 0x0 ;  /* 0x0000000000007b1d */ /* 0x000fec0000010000 */
[----:B------:R-:W-:Y:S05]  /*0c60*/  BRA.U UP1, `(.L_x_16) ;  /* 0xfffffff901507547 */ /* 0x000fea000b83ffff */
[----:B------:R-:W-:Y:S06]  /*0c70*/  BAR.SYNC.DEFER_BLOCKING 0x0 ;  /* 0x0000000000007b1d */ /* 0x000fec0000010000 */
[----:B------:R-:W2:Y:S02]  /*0c80*/  LDS R3, [R11+UR8] ;  /* 0x000000080b037984 */ /* 0x000ea40008000800 */
[----:B--2---:R-:W-:-:S05]  /*0c90*/  FMUL R0, R10, R3 ;  /* 0x000000030a007220 */ /* 0x004fca0000400000 */
[----:B------:R2:W-:Y:S01]  /*0ca0*/  STS [R11+UR8], R0 ;  /* 0x000000000b007988 */ /* 0x0005e20008000808 */
[----:B------:R-:W-:Y:S06]  /*0cb0*/  BAR.SYNC.DEFER_BLOCKING 0x0 ;  /* 0x0000000000007b1d */ /* 0x000fec0000010000 */
.L_x_27:
[----:B--2---:R-:W2:Y:S01]  /*0cc0*/  LDS R0, [R11+UR8] ;  /* 0x000000080b007984 */ /* 0x004ea20008000800 */
[C---:B------:R-:W-:Y:S01]  /*0cd0*/  ISETP.GT.U32.AND P3, PT, R8.reuse, 0x3f, PT ;  /* 0x0000003f0800780c */ /* 0x040fe20003f64070 */
[----:B------:R-:W5:Y:S01]  /*0ce0*/  S2UR UR12, SR_CgaCtaId ;  /* 0x00000000000c79c3 */ /* 0x000f620000008800 */
[----:B------:R-:W-:Y:S01]  /*0cf0*/  ISETP.GT.U32.AND P2, PT, R8, 0xf, PT ;  /* 0x0000000f0800780c */ /* 0x000fe20003f44070 */
[----:B------:R-:W-:Y:S02]  /*0d00*/  UMOV UR5, 0x400 ;  /* 0x0000040000057882 */ /* 0x000fe40000000000 */
[----:B-----5:R-:W-:Y:S01]  /*0d10*/  ULEA UR5, UR12, UR5, 0x18 ;  /* 0x000000050c057291 */ /* 0x020fe2000f8ec0ff */
[----:B--2---:R-:W-:Y:S01]  /*0d20*/  FSETP.NEU.AND P1, PT, R0, RZ, PT ;  /* 0x000000ff0000720b */ /* 0x004fe20003f2d000 */
[----:B------:R-:W-:Y:S03]  /*0d30*/  STS [R11+UR9], R0 ;  /* 0x000000000b007988 */ /* 0x000fe60008000809 */
[----:B-1-34-:R-:W-:-:S02]  /*0d40*/  SEL R4, RZ, 0x1, !P1 ;  /* 0x00000001ff047807 */ /* 0x01afc40004800000 */
[----:B------:R-:W-:-:S03]  /*0d50*/  ISETP.GT.U32.AND P1, PT, R8, 0x1f, PT ;  /* 0x0000001f0800780c */ /* 0x000fc60003f24070 */
[----:B------:R-:W-:Y:S01]  /*0d60*/  STS [R11+UR10], R4 ;  /* 0x000000040b007988 */ /* 0x000fe2000800080a */
[----:B------:R-:W-:Y:S08]  /*0d70*/  BAR.SYNC.DEFER_BLOCKING 0x0 ;  /* 0x0000000000007b1d */ /* 0x000ff00000010000 */
[----:B------:R-:W-:Y:S08]  /*0d80*/  BAR.SYNC.DEFER_BLOCKING 0x0 ;  /* 0x0000000000007b1d */ /* 0x000ff00000010000 */
[----:B------:R-:W-:Y:S08]  /*0d90*/  BAR.SYNC.DEFER_BLOCKING 0x0 ;  /* 0x0000000000007b1d */ /* 0x000ff00000010000 */
[----:B------:R-:W-:Y:S06]  /*0da0*/  BAR.SYNC.DEFER_BLOCKING 0x0 ;  /* 0x0000000000007b1d */ /* 0x000fec0000010000 */
[----:B------:R-:W-:Y:S04]  /*0db0*/  @!P3 LDS R3, [R11+UR9+0x100] ;  /* 0x000100090b03b984 */ /* 0x000fe80008000800 */
[----:B------:R-:W1:Y:S02]  /*0dc0*/  @!P3 LDS R6, [R11+UR9] ;  /* 0x000000090b06b984 */ /* 0x000e640008000800 */
[----:B-1----:R-:W-:-:S05]  /*0dd0*/  @!P3 FADD R6, R3, R6 ;  /* 0x000000060306b221 */ /* 0x002fca0000000000 */
[----:B------:R-:W-:Y:S04]  /*0de0*/  @!P3 STS [R11+UR9], R6 ;  /* 0x000000060b00b988 */ /* 0x000fe80008000809 */
[----:B------:R-:W-:Y:S04]  /*0df0*/  @!P3 LDS R3, [R11+UR10+0x100] ;  /* 0x0001000a0b03b984 */ /* 0x000fe80008000800 */
[----:B------:R-:W1:Y:S02]  /*0e00*/  @!P3 LDS R0, [R11+UR10] ;  /* 0x0000000a0b00b984 */ /* 0x000e640008000800 */
[----:B-1----:R-:W-:-:S05]  /*0e10*/  @!P3 IADD3 R0, PT, PT, R3, R0, RZ ;  /* 0x000000000300b210 */ /* 0x002fca0007ffe0ff */
[----:B------:R-:W-:Y:S01]  /*0e20*/  @!P3 STS [R11+UR10], R0 ;  /* 0x000000000b00b988 */ /* 0x000fe2000800080a */
        /* <DEDUP_REMOVED lines=9> */
[----:B------:R-:W-:-:S03]  /*0ec0*/  NOP ;  /* 0x0000000000007918 */ /* 0x000fc60000000000 */
[----:B------:R-:W-:Y:S01]  /*0ed0*/  @!P2 LDS R0, [R11+UR9+0x40] ;  /* 0x000040090b00a984 */ /* 0x000fe20008000800 */
[----:B------:R-:W-:-:S03]  /*0ee0*/  ISETP.GT.U32.AND P1, PT, R8, 0x7, PT ;  /* 0x000000070800780c */ /* 0x000fc60003f24070 */
        /* <DEDUP_REMOVED lines=29> */
[----:B------:R-:W-:-:S03]  /*10c0*/  ISETP.NE.AND P2, PT, R8, RZ, PT ;  /* 0x000000ff0800720c */ /* 0x000fc60003f45270 */
        /* <DEDUP_REMOVED lines=8> */
[----:B------:R-:W1:Y:S02]  /*1150*/  @!P2 LDS.64 R6, [UR5+0x2018] ;  /* 0x00201805ff06a984 */ /* 0x000e640008000a00 */
[----:B-1----:R-:W-:-:S05]  /*1160*/  @!P2 IADD3 R3, PT, PT, R7, R6, RZ ;  /* 0x000000060703a210 */ /* 0x002fca0007ffe0ff */
[----:B------:R-:W-:Y:S01]  /*1170*/  @!P2 STS [UR5+0x2018], R3 ;  /* 0x00201803ff00a988 */ /* 0x000fe20008000805 */
[----:B------:R-:W-:Y:S06]  /*1180*/  BAR.SYNC.DEFER_BLOCKING 0x0 ;  /* 0x0000000000007b1d */ /* 0x000fec0000010000 */
[----:B------:R-:W1:Y:S04]  /*1190*/  LDS R0, [UR5+0x2018] ;  /* 0x00201805ff007984 */ /* 0x000e680008000800 */
[----:B------:R-:W2:Y:S01]  /*11a0*/  LDS.64 R6, [UR5+0x1e18] ;  /* 0x001e1805ff067984 */ /* 0x000ea20008000a00 */
[----:B-1----:R-:W-:-:S04]  /*11b0*/  I2FP.F32.S32 R3, R0 ;  /* 0x0000000000037245 */ /* 0x002fc80000201400 */
[----:B0-----:R-:W0:Y:S01]  /*11c0*/  MUFU.RCP R14, R3 ;  /* 0x00000003000e7308 */ /* 0x001e220000001000 */
[----:B--2---:R-:W-:-:S07]  /*11d0*/  FADD R0, R6, R7 ;  /* 0x0000000706007221 */ /* 0x004fce0000000000 */
[----:B------:R-:W1:Y:S01]  /*11e0*/  FCHK P1, R0, R3 ;  /* 0x0000000300007302 */ /* 0x000e620000020000 */
[----:B0-----:R-:W-:-:S04]  /*11f0*/  FFMA R5, -R3, R14, 1 ;  /* 0x3f80000003057423 */ /* 0x001fc8000000010e */
[----:B------:R-:W-:-:S04]  /*1200*/  FFMA R5, R14, R5, R14 ;  /* 0x000000050e057223 */ /* 0x000fc8000000000e */
[----:B------:R-:W-:-:S04]  /*1210*/  FFMA R4, R0, R5, RZ ;  /* 0x0000000500047223 */ /* 0x000fc800000000ff */
[----:B------:R-:W-:-:S04]  /*1220*/  FFMA R6, -R3, R4, R0 ;  /* 0x0000000403067223 */ /* 0x000fc80000000100 */
[----:B------:R-:W-:Y:S01]  /*1230*/  FFMA R4, R5, R6, R4 ;  /* 0x0000000605047223 */ /* 0x000fe20000000004 */
[----:B-1----:R-:W-:Y:S06]  /*1240*/  @!P1 BRA `(.L_x_17) ;  /* 0x00000000000c9947 */ /* 0x002fec0003800000 */
[----:B------:R-:W-:-:S07]  /*1250*/  MOV R6, 0x1270 ;  /* 0x0000127000067802 */ /* 0x000fce0000000f00 */
[----:B------:R-:W-:Y:S05]  /*1260*/  CALL.REL.NOINC `($__internal_1_$__cuda_sm3x_div_rn_noftz_f32_slowpath) ;  /* 0x0000002000e47944 */ /* 0x000fea0003c00000 */
[----:B------:R-:W-:-:S07]  /*1270*/  MOV R4, R0 ;  /* 0x0000000000047202 */ /* 0x000fce0000000f00 */
.L_x_17:
[----:B------:R-:W0:Y:S01]  /*1280*/  S2UR UR12, SR_CgaCtaId ;  /* 0x00000000000c79c3 */ /* 0x000e220000008800 */
[----:B------:R-:W1:Y:S01]  /*1290*/  LDS R3, [R11+UR8] ;  /* 0x000000080b037984 */ /* 0x000e620008000800 */
[----:B------:R-:W-:Y:S01]  /*12a0*/  UMOV UR5, 0x400 ;  /* 0x0000040000057882 */ /* 0x000fe20000000000 */
[----:B------:R-:W-:Y:S05]  /*12b0*/  BSSY.RECONVERGENT B0, `(.L_x_18) ;  /* 0x0000016000007945 */ /* 0x000fea0003800200 */
[----:B------:R-:W-:Y:S01]  /*12c0*/  BAR.SYNC.DEFER_BLOCKING 0x0 ;  /* 0x0000000000007b1d */ /* 0x000fe20000010000 */
[----:B0-----:R-:W-:-:S05]  /*12d0*/  ULEA UR5, UR12, UR5, 0x18 ;  /* 0x000000050c057291 */ /* 0x001fca000f8ec0ff */
[----:B------:R-:W0:Y:S04]  /*12e0*/  LDS R0, [R11+UR8] ;  /* 0x000000080b007984 */ /* 0x000e280008000800 */
[----:B------:R-:W2:Y:S01]  /*12f0*/  LDS R5, [UR5+0x2018] ;  /* 0x00201805ff057984 */ /* 0x000ea20008000800 */
[----:B-1----:R-:W-:Y:S01]  /*1300*/  FADD R3, R3, -R4 ;  /* 0x8000000403037221 */ /* 0x002fe20000000000 */
[----:B0-----:R-:W-:Y:S02]  /*1310*/  FSET.BF.NEU.AND R0, R0, RZ, PT ;  /* 0x000000ff0000720a */ /* 0x001fe4000380d000 */
[----:B--2---:R-:W-:-:S03]  /*1320*/  I2FP.F32.S32 R5, R5 ;  /* 0x0000000500057245 */ /* 0x004fc60000201400 */
[C---:B------:R-:W-:Y:S01]  /*1330*/  FMUL R0, R3.reuse, R0 ;  /* 0x0000000003007220 */ /* 0x040fe20000400000 */
[----:B------:R-:W0:Y:S03]  /*1340*/  MUFU.RCP R6, R5 ;  /* 0x0000000500067308 */ /* 0x000e260000001000 */
[----:B------:R-:W-:-:S05]  /*1350*/  FMUL R0, R3, R0 ;  /* 0x0000000003007220 */ /* 0x000fca0000400000 */
[----:B------:R-:W1:Y:S01]  /*1360*/  FCHK P1, R0, R5 ;  /* 0x0000000500007302 */ /* 0x000e620000020000 */
[----:B0-----:R-:W-:-:S04]  /*1370*/  FFMA R7, -R5, R6, 1 ;  /* 0x3f80000005077423 */ /* 0x001fc80000000106 */
[----:B------:R-:W-:-:S04]  /*1380*/  FFMA R7, R6, R7, R6 ;  /* 0x0000000706077223 */ /* 0x000fc80000000006 */
[----:B------:R-:W-:-:S04]  /*1390*/  FFMA R6, R0, R7, RZ ;  /* 0x0000000700067223 */ /* 0x000fc800000000ff */
[----:B------:R-:W-:-:S04]  /*13a0*/  FFMA R3, -R5, R6, R0 ;  /* 0x0000000605037223 */ /* 0x000fc80000000100 */
[----:B------:R-:W-:Y:S01]  /*13b0*/  FFMA R6, R7, R3, R6 ;  /* 0x0000000307067223 */ /* 0x000fe20000000006 */
[----:B-1----:R-:W-:Y:S06]  /*13c0*/  @!P1 BRA `(.L_x_19) ;  /* 0x0000000000109947 */ /* 0x002fec0003800000 */
[----:B------:R-:W-:Y:S02]  /*13d0*/  MOV R3, R5 ;  /* 0x0000000500037202 */ /* 0x000fe40000000f00 */
[----:B------:R-:W-:-:S07]  /*13e0*/  MOV R6, 0x1400 ;  /* 0x0000140000067802 */ /* 0x000fce0000000f00 */
[----:B------:R-:W-:Y:S05]  /*13f0*/  CALL.REL.NOINC `($__internal_1_$__cuda_sm3x_div_rn_noftz_f32_slowpath) ;  /* 0x0000002000807944 */ /* 0x000fea0003c00000 */
[----:B------:R-:W-:-:S07]  /*1400*/  MOV R6, R0 ;  /* 0x0000000000067202 */ /* 0x000fce0000000f00 */
.L_x_19:
[----:B------:R-:W-:Y:S05]  /*1410*/  BSYNC.RECONVERGENT B0 ;  /* 0x0000000000007941 */ /* 0x000fea0003800200 */
.L_x_18:
[----:B------:R-:W-:Y:S01]  /*1420*/  STS [R11+UR9], R6 ;  /* 0x000000060b007988 */ /* 0x000fe20008000809 */
[----:B------:R-:W-:Y:S08]  /*1430*/  BAR.SYNC.DEFER_BLOCKING 0x0 ;  /* 0x0000000000007b1d */ /* 0x000ff00000010000 */
[----:B------:R-:W-:Y:S08]  /*1440*/  BAR.SYNC.DEFER_BLOCKING 0x0 ;  /* 0x0000000000007b1d */ /* 0x000ff00000010000 */
[----:B------:R-:W-:Y:S08]  /*1450*/  BAR.SYNC.DEFER_BLOCKING 0x0 ;  /* 0x0000000000007b1d */ /* 0x000ff00000010000 */
[----:B------:R-:W-:Y:S01]  /*1460*/  BAR.SYNC.DEFER_BLOCKING 0x0 ;  /* 0x0000000000007b1d */ /* 0x000fe20000010000 */
[----:B------:R-:W-:-:S02]  /*1470*/  ISETP.GT.U32.AND P1, PT, R8, 0x1f, PT ;  /* 0x0000001f0800780c */ /* 0x000fc40003f24070 */
[----:B------:R-:W-:-:S03]  /*1480*/  ISETP.GT.U32.AND P2, PT, R8, 0xf, PT ;  /* 0x0000000f0800780c */ /* 0x000fc60003f44070 */
[----:B------:R-:W-:Y:S01]  /*1490*/  BSSY.RECONVERGENT B0, `(.L_x_20) ;  /* 0x000003d000007945 */ /* 0x000fe20003800200 */
[----:B------:R-:W-:Y:S04]  /*14a0*/  @!P3 LDS R0, [R11+UR9+0x100] ;  /* 0x000100090b00b984 */ /* 0x000fe80008000800 */
[----:B------:R-:W0:Y:S02]  /*14b0*/  @!P3 LDS R3, [R11+UR9] ;  /* 0x000000090b03b984 */ /* 0x000e240008000800 */
[----:B0-----:R-:W-:-:S05]  /*14c0*/  @!P3 FADD R0, R0, R3 ;  /* 0x000000030000b221 */ /* 0x001fca0000000000 */
[----:B------:R-:W-:Y:S01]  /*14d0*/  @!P3 STS [R11+UR9], R0 ;  /* 0x000000000b00b988 */ /* 0x000fe20008000809 */
[----:B------:R-:W-:Y:S06]  /*14e0*/  BAR.SYNC.DEFER_BLOCKING 0x0 ;  /* 0x0000000000007b1d */ /* 0x000fec0000010000 */
[----:B------:R-:W-:Y:S04]  /*14f0*/  @!P1 LDS R3, [R11+UR9+0x80] ;  /* 0x000080090b039984 */ /* 0x000fe80008000800 */
[----:B------:R-:W0:Y:S02]  /*1500*/  @!P1 LDS R6, [R11+UR9] ;  /* 0x000000090b069984 */ /* 0x000e240008000800 */
[----:B0-----:R-:W-:-:S05]  /*1510*/  @!P1 FADD R6, R3, R6 ;  /* 0x0000000603069221 */ /* 0x001fca0000000000 */
[----:B------:R-:W-:Y:S01]  /*1520*/  @!P1 STS [R11+UR9], R6 ;  /* 0x000000060b009988 */ /* 0x000fe20008000809 */
[----:B------:R-:W-:-:S03]  /*1530*/  NOP ;  /* 0x0000000000007918 */ /* 0x000fc60000000000 */
[----:B------:R-:W-:Y:S01]  /*1540*/  @!P2 LDS R3, [R11+UR9+0x40] ;  /* 0x000040090b03a984 */ /* 0x000fe20008000800 */
[----:B------:R-:W-:-:S03]  /*1550*/  ISETP.GT.U32.AND P1, PT, R8, 0x7, PT ;  /* 0x000000070800780c */ /* 0x000fc60003f24070 */
        /* <DEDUP_REMOVED lines=16> */
[----:B------:R-:W-:Y:S04]  /*1660*/  @!P1 LDS R3, [R11+UR9+0x8] ;  /* 0x000008090b039984 */ /* 0x000fe80008000800 */
[----:B------:R-:W0:Y:S02]  /*1670*/  @!P1 LDS R14, [R11+UR9] ;  /* 0x000000090b0e9984 */ /* 0x000e240008000800 */
[----:B0-----:R-:W-:-:S05]  /*1680*/  @!P1 FADD R14, R3, R14 ;  /* 0x0000000e030e9221 */ /* 0x001fca0000000000 */
[----:B------:R0:W-:Y:S01]  /*1690*/  @!P1 STS [R11+UR9], R14 ;  /* 0x0000000e0b009988 */ /* 0x0001e20008000809 */
[----:B------:R-:W-:Y:S01]  /*16a0*/  ISETP.NE.AND P1, PT, R8, RZ, PT ;  /* 0x000000ff0800720c */ /* 0x000fe20003f25270 */
[----:B------:R-:W-:-:S12]  /*16b0*/  NOP ;  /* 0x0000000000007918 */ /* 0x000fd80000000000 */
[----:B0-----:R-:W-:Y:S05]  /*16c0*/  @P1 BRA `(.L_x_21) ;  /* 0x0000000000641947 */ /* 0x001fea0003800000 */
[----:B------:R-:W0:Y:S01]  /*16d0*/  S2UR UR12, SR_CgaCtaId ;  /* 0x00000000000c79c3 */ /* 0x000e220000008800 */
[----:B------:R-:W-:Y:S02]  /*16e0*/  UMOV UR5, 0x400 ;  /* 0x0000040000057882 */ /* 0x000fe40000000000 */
[----:B0-----:R-:W-:-:S09]  /*16f0*/  ULEA UR5, UR12, UR5, 0x18 ;  /* 0x000000050c057291 */ /* 0x001fd2000f8ec0ff */
[----:B------:R-:W0:Y:S02]  /*1700*/  LDS.64 R6, [UR5+0x1e18] ;  /* 0x001e1805ff067984 */ /* 0x000e240008000a00 */
[----:B0-----:R-:W-:-:S04]  /*1710*/  FADD R0, R6, R7 ;  /* 0x0000000706007221 */ /* 0x001fc80000000000 */
[----:B------:R0:W1:Y:S01]  /*1720*/  MUFU.RSQ R3, R0 ;  /* 0x0000000000037308 */ /* 0x0000620000001400 */
[----:B------:R-:W-:-:S04]  /*1730*/  IADD3 R5, PT, PT, R0, -0xd000000, RZ ;  /* 0xf300000000057810 */ /* 0x000fc80007ffe0ff */
[----:B------:R-:W-:-:S13]  /*1740*/  ISETP.GT.U32.AND P1, PT, R5, 0x727fffff, PT ;  /* 0x727fffff0500780c */ /* 0x000fda0003f24070 */
[----:B01----:R-:W-:Y:S05]  /*1750*/  @!P1 BRA `(.L_x_22) ;  /* 0x0000000000189947 */ /* 0x003fea0003800000 */
[----:B------:R-:W-:Y:S01]  /*1760*/  BSSY.RECONVERGENT B1, `(.L_x_23) ;  /* 0x0000003000017945 */ /* 0x000fe20003800200 */
[----:B------:R-:W-:-:S07]  /*1770*/  MOV R13, 0x1790 ;  /* 0x00001790000d7802 */ /* 0x000fce0000000f00 */
[----:B------:R-:W-:Y:S05]  /*1780*/  CALL.REL.NOINC `($__internal_0_$__cuda_sm20_sqrt_rn_f32_slowpath) ;  /* 0x0000001c00447944 */ /* 0x000fea0003c00000 */
[----:B------:R-:W-:Y:S05]  /*1790*/  BSYNC.RECONVERGENT B1 ;  /* 0x0000000000017941 */ /* 0x000fea0003800200 */
.L_x_23:
[----:B------:R-:W-:Y:S01]  /*17a0*/  MOV R0, R3 ;  /* 0x0000000300007202 */ /* 0x000fe20000000f00 */
[----:B------:R-:W-:Y:S06]  /*17b0*/  BRA `(.L_x_24) ;  /* 0x0000000000107947 */ /* 0x000fec0003800000 */
.L_x_22:
[----:B------:R-:W-:Y:S01]  /*17c0*/  FMUL.FTZ R5, R0, R3 ;  /* 0x0000000300057220 */ /* 0x000fe20000410000 */
[----:B------:R-:W-:-:S03]  /*17d0*/  FMUL.FTZ R3, R3, 0.5 ;  /* 0x3f00000003037820 */ /* 0x000fc60000410000 */
[----:B------:R-:W-:-:S04]  /*17e0*/  FFMA R0, -R5, R5, R0 ;  /* 0x0000000505007223 */ /* 0x000fc80000000100 */
[----:B------:R-:W-:-:S07]  /*17f0*/  FFMA R0, R0, R3, R5 ;  /* 0x0000000300007223 */ /* 0x000fce0000000005 */
.L_x_24:
[----:B------:R-:W0:Y:S01]  /*1800*/  S2UR UR12, SR_CgaCtaId ;  /* 0x00000000000c79c3 */ /* 0x000e220000008800 */
[----:B------:R-:W-:Y:S01]  /*1810*/  UMOV UR5, 0x400 ;  /* 0x0000040000057882 */ /* 0x000fe20000000000 */
[----:B------:R-:W-:Y:S01]  /*1820*/  HFMA2 R3, -RZ, RZ, 0, 5.9604644775390625e-08 ;  /* 0x00000001ff037431 */ /* 0x000fe200000001ff */
[----:B0-----:R-:W-:-:S09]  /*1830*/  ULEA UR5, UR12, UR5, 0x18 ;  /* 0x000000050c057291 */ /* 0x001fd2000f8ec0ff */
[----:B------:R0:W-:Y:S04]  /*1840*/  STS [UR5+0x1e18], R0 ;  /* 0x001e1800ff007988 */ /* 0x0001e80008000805 */
[----:B------:R0:W-:Y:S02]  /*1850*/  STS.U8 [UR5+0x2218], R3 ;  /* 0x00221803ff007988 */ /* 0x0001e40008000005 */
.L_x_21:
[----:B------:R-:W-:Y:S05]  /*1860*/  BSYNC.RECONVERGENT B0 ;  /* 0x0000000000007941 */ /* 0x000fea0003800200 */
.L_x_20:
[----:B------:R-:W-:Y:S06]  /*1870*/  BAR.SYNC.DEFER_BLOCKING 0x0 ;  /* 0x0000000000007b1d */ /* 0x000fec0000010000 */
[----:B------:R-:W-:Y:S01]  /*1880*/  BSSY.RECONVERGENT B0, `(.L_x_25) ;  /* 0x000000f000007945 */ /* 0x000fe20003800200 */
[----:B0-----:R-:W0:Y:S02]  /*1890*/  LDS R0, [R11+UR8] ;  /* 0x000000080b007984 */ /* 0x001e240008000800 */
[----:B0-----:R-:W-:-:S13]  /*18a0*/  FSETP.NEU.AND P1, PT, R0, RZ, PT ;  /* 0x000000ff0000720b */ /* 0x001fda0003f2d000 */
[----:B------:R-:W-:Y:S05]  /*18b0*/  @!P1 BRA `(.L_x_26) ;  /* 0x00000000002c9947 */ /* 0x000fea0003800000 */
[----:B------:R-:W0:Y:S01]  /*18c0*/  S2UR UR12, SR_CgaCtaId ;  /* 0x00000000000c79c3 */ /* 0x000e220000008800 */
[----:B------:R-:W-:Y:S02]  /*18d0*/  UMOV UR5, 0x400 ;  /* 0x0000040000057882 */ /* 0x000fe40000000000 */
[----:B0-----:R-:W-:-:S09]  /*18e0*/  ULEA UR5, UR12, UR5, 0x18 ;  /* 0x000000050c057291 */ /* 0x001fd2000f8ec0ff */
[----:B------:R-:W0:Y:S02]  /*18f0*/  LDS R3, [UR5+0x1e18] ;  /* 0x001e1805ff037984 */ /* 0x000e240008000800 */
[----:B0-----:R-:W-:-:S04]  /*1900*/  FADD R3, R3, R3 ;  /* 0x0000000303037221 */ /* 0x001fc80000000000 */
[C-C-:B------:R-:W-:Y:S01]  /*1910*/  FADD R5, R3.reuse, R4.reuse ;  /* 0x0000000403057221 */ /* 0x140fe20000000000 */
[----:B------:R-:W-:-:S04]  /*1920*/  FADD R3, -R3, R4 ;  /* 0x0000000403037221 */ /* 0x000fc80000000100 */
[----:B------:R-:W-:-:S04]  /*1930*/  FSETP.GT.AND P1, PT, R0, R5, PT ;  /* 0x000000050000720b */ /* 0x000fc80003f24000 */
[----:B------:R-:W-:-:S13]  /*1940*/  FSETP.GEU.AND P1, PT, R0, R3, !P1 ;  /* 0x000000030000720b */ /* 0x000fda0004f2e000 */
[----:B------:R0:W-:Y:S04]  /*1950*/  @!P1 STS [R11+UR8], RZ ;  /* 0x000000ff0b009988 */ /* 0x0001e80008000808 */
[----:B------:R-:W-:Y:S01]  /*1960*/  @!P1 STS.U8 [UR5+0x2218], RZ ;  /* 0x002218ffff009988 */ /* 0x000fe20008000005 */
.L_x_26:
[----:B------:R-:W-:Y:S05]  /*1970*/  BSYNC.RECONVERGENT B0 ;  /* 0x0000000000007941 */ /* 0x000fea0003800200 */
.L_x_25:
[----:B------:R-:W1:Y:S08]  /*1980*/  S2UR UR12, SR_CgaCtaId ;  /* 0x00000000000c79c3 */ /* 0x000e700000008800 */
[----:B------:R-:W-:Y:S06]  /*1990*/  BAR.SYNC.DEFER_BLOCKING 0x0 ;  /* 0x0000000000007b1d */ /* 0x000fec0000010000 */
[----:B------:R-:W-:-:S02]  /*19a0*/  UMOV UR5, 0x400 ;  /* 0x0000040000057882 */ /* 0x000fc40000000000 */
[----:B-1----:R-:W-:-:S06]  /*19b0*/  ULEA UR5, UR12, UR5, 0x18 ;  /* 0x000000050c057291 */ /* 0x002fcc000f8ec0ff */
[----:B------:R-:W-:-:S05]  /*19c0*/  MOV R3, UR5 ;  /* 0x0000000500037c02 */ /* 0x000fca0008000f00 */
[----:B------:R-:W1:Y:S02]  /*19d0*/  LDS.U8 R0, [R3+0x2218] ;  /* 0x0022180003007984 */ /* 0x000e640000000000 */
[----:B-1----:R-:W-:-:S13]  /*19e0*/  ISETP.NE.AND P1, PT, R0, RZ, PT ;  /* 0x000000ff0000720c */ /* 0x002fda0003f25270 */
[----:B------:R-:W-:Y:S05]  /*19f0*/  @!P1 BRA `(.L_x_27) ;  /* 0xfffffff000b09947 */ /* 0x000fea000383ffff */
[----:B------:R-:W1:Y:S01]  /*1a00*/  LDS R4, [R12+UR8] ;  /* 0x000000080c047984 */ /* 0x000e620008000800 */
[----:B------:R-:W-:Y:S03]  /*1a10*/  BSSY.RECONVERGENT B0, `(.L_x_28) ;  /* 0x000003f000007945 */ /* 0x000fe60003800200 */
[----:B------:R2:W3:Y:S01]  /*1a20*/  LDS R0, [R11+UR8] ;  /* 0x000000080b007984 */ /* 0x0004e20008000800 */
[----:B-1----:R-:W-:-:S13]  /*1a30*/  FSETP.GTU.AND P1, PT, |R4|, 10, PT ;  /* 0x412000000400780b */ /* 0x002fda0003f2c200 */
[----:B--23--:R-:W-:Y:S05]  /*1a40*/  @P1 BRA `(.L_x_29) ;  /* 0x00000000005c1947 */ /* 0x00cfea0003800000 */
[----:B------:R-:W-:-:S05]  /*1a50*/  FMUL.D2 R4, R0, R0 ;  /* 0x0000000000047220 */ /* 0x000fca0000300000 */
[----:B------:R-:W-:Y:S04]  /*1a60*/  STS [R11+UR9], R4 ;  /* 0x000000040b007988 */ /* 0x000fe80008000809 */
[----:B------:R-:W1:Y:S02]  /*1a70*/  LDS R6, [R11+UR7] ;  /* 0x000000070b067984 */ /* 0x000e640008000800 */
[----:B-1----:R-:W-:-:S05]  /*1a80*/  LEA R6, R6, R3, 0x2 ;  /* 0x0000000306067211 */ /* 0x002fca00078e10ff */
[----:B------:R-:W1:Y:S02]  /*1a90*/  LDS R5, [R6] ;  /* 0x0000000006057984 */ /* 0x000e640000000800 */
[----:B-1----:R-:W-:-:S05]  /*1aa0*/  FMUL R14, R0, R5 ;  /* 0x00000005000e7220 */ /* 0x002fca0000400000 */
[----:B------:R-:W-:Y:S04]  /*1ab0*/  STS [R11+UR11], R14 ;  /* 0x0000000e0b007988 */ /* 0x000fe8000800080b */
[----:B------:R-:W1:Y:S02]  /*1ac0*/  LDS R5, [R6+0x200] ;  /* 0x0002000006057984 */ /* 0x000e640000000800 */
[----:B-1----:R-:W-:-:S05]  /*1ad0*/  FMUL R16, R0, R5 ;  /* 0x0000000500107220 */ /* 0x002fca0000400000 */
[----:B------:R-:W-:Y:S04]  /*1ae0*/  STS [R11+UR11+0x200], R16 ;  /* 0x000200100b007988 */ /* 0x000fe8000800080b */
        /* <DEDUP_REMOVED lines=11> */
[----:B------:R1:W-:Y:S01]  /*1ba0*/  STS [R11+UR11+0xa00], R0 ;  /* 0x000a00000b007988 */ /* 0x0003e2000800080b */
[----:B------:R-:W-:Y:S05]  /*1bb0*/  BRA `(.L_x_30) ;  /* 0x0000000000907947 */ /* 0x000fea0003800000 */
.L_x_29:
[----:B------:R-:W-:Y:S02]  /*1bc0*/  MOV R5, 0x41200000 ;  /* 0x4120000000057802 */ /* 0x000fe40000000f00 */
[C---:B------:R-:W-:Y:S02]  /*1bd0*/  FSETP.GT.AND P1, PT, R0.reuse, RZ, PT ;  /* 0x000000ff0000720b */ /* 0x040fe40003f24000 */
[C---:B------:R-:W-:Y:S01]  /*1be0*/  FSETP.GEU.AND P2, PT, R0.reuse, RZ, PT ;  /* 0x000000ff0000720b */ /* 0x040fe20003f4e000 */
[----:B------:R-:W-:Y:S01]  /*1bf0*/  FFMA R4, |R0|, R5, -50 ;  /* 0xc248000000047423 */ /* 0x000fe20000000205 */
[----:B------:R-:W-:Y:S01]  /*1c00*/  HFMA2 R5, -RZ, RZ, 0, 0 ;  /* 0x00000000ff057431 */ /* 0x000fe200000001ff */
[----:B------:R-:W-:-:S03]  /*1c10*/  SEL R0, RZ, 0x1, !P1 ;  /* 0x00000001ff007807 */ /* 0x000fc60004800000 */
[----:B------:R-:W-:Y:S04]  /*1c20*/  STS [R11+UR9], R4 ;  /* 0x000000040b007988 */ /* 0x000fe80008000809 */
[----:B------:R-:W1:Y:S01]  /*1c30*/  LDS R6, [R11+UR7] ;  /* 0x000000070b067984 */ /* 0x000e620008000800 */
[----:B------:R-:W-:Y:S02]  /*1c40*/  @!P1 IADD3 R5, PT, PT, RZ, -0x1, RZ ;  /* 0xffffffffff059810 */ /* 0x000fe40007ffe0ff */
[----:B------:R-:W-:-:S04]  /*1c50*/  @P2 IADD3 R5, PT, PT, R0, RZ, RZ ;  /* 0x000000ff00052210 */ /* 0x000fc80007ffe0ff */
[----:B------:R-:W-:Y:S02]  /*1c60*/  I2FP.F32.S32 R5, R5 ;  /* 0x0000000500057245 */ /* 0x000fe40000201400 */
[----:B-1----:R-:W-:-:S05]  /*1c70*/  LEA R6, R6, R3, 0x2 ;  /* 0x0000000306067211 */ /* 0x002fca00078e10ff */
[----:B------:R-:W1:Y:S02]  /*1c80*/  LDS R14, [R6] ;  /* 0x00000000060e7984 */ /* 0x000e640000000800 */
[----:B-1----:R-:W-:-:S04]  /*1c90*/  FMUL R14, R5, R14 ;  /* 0x0000000e050e7220 */ /* 0x002fc80000400000 */
[----:B------:R-:W-:-:S05]  /*1ca0*/  FMUL R14, R14, 10 ;  /* 0x412000000e0e7820 */ /* 0x000fca0000400000 */
[----:B------:R-:W-:Y:S04]  /*1cb0*/  STS [R11+UR11], R14 ;  /* 0x0000000e0b007988 */ /* 0x000fe8000800080b */
[----:B------:R-:W1:Y:S02]  /*1cc0*/  LDS R0, [R6+0x200] ;  /* 0x0002000006007984 */ /* 0x000e640000000800 */
[----:B-1----:R-:W-:-:S04]  /*1cd0*/  FMUL R0, R5, R0 ;  /* 0x0000000005007220 */ /* 0x002fc80000400000 */
[----:B------:R-:W-:-:S05]  /*1ce0*/  FMUL R0, R0, 10 ;  /* 0x4120000000007820 */ /* 0x000fca0000400000 */
[----:B------:R-:W-:Y:S04]  /*1cf0*/  STS [R11+UR11+0x200], R0 ;  /* 0x000200000b007988 */ /* 0x000fe8000800080b */
        /* <DEDUP_REMOVED lines=15> */
[----:B------:R2:W-:Y:S02]  /*1df0*/  STS [R11+UR11+0xa00], R0 ;  /* 0x000a00000b007988 */ /* 0x0005e4000800080b */
.L_x_30:
[----:B------:R-:W-:Y:S05]  /*1e00*/  BSYNC.RECONVERGENT B0 ;  /* 0x0000000000007941 */ /* 0x000fea0003800200 */
.L_x_28:
[----:B------:R-:W-:Y:S08]  /*1e10*/  BAR.SYNC.DEFER_BLOCKING 0x0 ;  /* 0x0000000000007b1d */ /* 0x000ff00000010000 */
[----:B------:R-:W-:Y:S08]  /*1e20*/  BAR.SYNC.DEFER_BLOCKING 0x0 ;  /* 0x0000000000007b1d */ /* 0x000ff00000010000 */
[----:B------:R-:W-:Y:S08]  /*1e30*/  BAR.SYNC.DEFER_BLOCKING 0x0 ;  /* 0x0000000000007b1d */ /* 0x000ff00000010000 */
[----:B------:R-:W-:Y:S01]  /*1e40*/  BAR.SYNC.DEFER_BLOCKING 0x0 ;  /* 0x0000000000007b1d */ /* 0x000fe20000010000 */
[----:B------:R-:W-:-:S02]  /*1e50*/  ISETP.GT.U32.AND P6, PT, R8, 0x3f, PT ;  /* 0x0000003f0800780c */ /* 0x000fc40003fc4070 */
[C---:B------:R-:W-:Y:S02]  /*1e60*/  ISETP.GT.U32.AND P3, PT, R8.reuse, 0x1f, PT ;  /* 0x0000001f0800780c */ /* 0x040fe40003f64070 */
[C---:B------:R-:W-:Y:S01]  /*1e70*/  ISETP.GT.U32.AND P1, PT, R8.reuse, 0xf, PT ;  /* 0x0000000f0800780c */ /* 0x040fe20003f24070 */
[----:B------:R-:W-:Y:S01]  /*1e80*/  BSSY.RECONVERGENT B0, `(.L_x_31) ;  /* 0x0000023000007945 */ /* 0x000fe20003800200 */
[----:B-12---:R-:W-:Y:S02]  /*1e90*/  P2R R0, PR, RZ, 0x8 ;  /* 0x00000008ff007803 */ /* 0x006fe40000000000 */
[C---:B------:R-:W-:Y:S02]  /*1ea0*/  ISETP.GT.U32.AND P2, PT, R8.reuse, 0x7, PT ;  /* 0x000000070800780c */ /* 0x040fe40003f44070 */
[C---:B------:R-:W-:Y:S02]  /*1eb0*/  ISETP.GT.U32.AND P3, PT, R8.reuse, 0x3, PT ;  /* 0x000000030800780c */ /* 0x040fe40003f64070 */
[----:B------:R-:W-:-:S02]  /*1ec0*/  ISETP.GT.U32.AND P4, PT, R8, 0x1, PT ;  /* 0x000000010800780c */ /* 0x000fc40003f84070 */
[----:B------:R-:W-:Y:S01]  /*1ed0*/  ISETP.NE.AND P5, PT, R8, RZ, PT ;  /* 0x000000ff0800720c */ /* 0x000fe20003fa5270 */
[----:B------:R-:W-:-:S12]  /*1ee0*/  @P6 BRA `(.L_x_32) ;  /* 0x0000000000706947 */ /* 0x000fd80003800000 */
[----:B------:R-:W-:Y:S04]  /*1ef0*/  LDS R0, [R11+UR9+0x100] ;  /* 0x000100090b007984 */ /* 0x000fe80008000800 */
[----:B------:R-:W1:Y:S02]  /*1f00*/  LDS R5, [R11+UR9] ;  /* 0x000000090b057984 */ /* 0x000e640008000800 */
[----:B-1----:R-:W-:-:S05]  /*1f10*/  FADD R0, R0, R5 ;  /* 0x0000000500007221 */ /* 0x002fca0000000000 */
[----:B------:R-:W-:Y:S04]  /*1f20*/  STS [R11+UR9], R0 ;  /* 0x000000000b007988 */ /* 0x000fe80008000809 */
[----:B------:R-:W-:Y:S04]  /*1f30*/  LDS R4, [R11+UR11+0x100] ;  /* 0x0001000b0b047984 */ /* 0x000fe80008000800 */
[----:B------:R-:W1:Y:S04]  /*1f40*/  LDS R5, [R11+UR11] ;  /* 0x0000000b0b057984 */ /* 0x000e680008000800 */
[----:B------:R-:W-:Y:S04]  /*1f50*/  LDS R6, [R11+UR11+0x300] ;  /* 0x0003000b0b067984 */ /* 0x000fe80008000800 */
[----:B------:R-:W2:Y:S04]  /*1f60*/  LDS R7, [R11+UR11+0x200] ;  /* 0x0002000b0b077984 */ /* 0x000ea80008000800 */
[----:B------:R-:W-:Y:S04]  /*1f70*/  LDS R13, [R11+UR11+0x500] ;  /* 0x0005000b0b0d7984 */ /* 0x000fe80008000800 */
[----:B------:R-:W3:Y:S04]  /*1f80*/  LDS R14, [R11+UR11+0x400] ;  /* 0x0004000b0b0e7984 */ /* 0x000ee80008000800 */
[----:B------:R-:W-:Y:S04]  /*1f90*/  LDS R15, [R11+UR11+0x700] ;  /* 0x0007000b0b0f7984 */ /* 0x000fe80008000800 */
[----:B------:R-:W4:Y:S04]  /*1fa0*/  LDS R16, [R11+UR11+0x600] ;  /* 0x0006000b0b107984 */ /* 0x000f280008000800 */
[----:B------:R-:W-:Y:S04]  /*1fb0*/  LDS R17, [R11+UR11+0x900] ;  /* 0x0009000b0b117984 */ /* 0x000fe80008000800 */
[----:B------:R-:W5:Y:S04]  /*1fc0*/  LDS R18, [R11+UR11+0x800] ;  /* 0x0008000b0b127984 */ /* 0x000f680008000800 */
[----:B------:R-:W-:Y:S04]  /*1fd0*/  LDS R0, [R11+UR11+0xb00] ;  /* 0x000b000b0b007984 */ /* 0x000fe80008000800 */
[----:B------:R-:W0:Y:S01]  /*1fe0*/  LDS R19, [R11+UR11+0xa00] ;  /* 0x000a000b0b137984 */ /* 0x000e220008000800 */
[----:B-1----:R-:W-:-:S05]  /*1ff0*/  FADD R4, R4, R5 ;  /* 0x0000000504047221 */ /* 0x002fca0000000000 */
[----:B------:R1:W-:Y:S01]  /*2000*/  STS [R11+UR11], R4 ;  /* 0x000000040b007988 */ /* 0x0003e2000800080b */
[----:B--2---:R-:W-:-:S05]  /*2010*/  FADD R6, R6, R7 ;  /* 0x0000000706067221 */ /* 0x004fca0000000000 */
[----:B------:R1:W-:Y:S01]  /*2020*/  STS [R11+UR11+0x200], R6 ;  /* 0x000200060b007988 */ /* 0x0003e2000800080b */
[----:B---3--:R-:W-:-:S05]  /*2030*/  FADD R14, R13, R14 ;  /* 0x0000000e0d0e7221 */ /* 0x008fca0000000000 */
[----:B------:R1:W-:Y:S01]  /*2040*/  STS [R11+UR11+0x400], R14 ;  /* 0x0004000e0b007988 */ /* 0x0003e2000800080b */
[----:B----4-:R-:W-:-:S05]  /*2050*/  FADD R16, R15, R16 ;  /* 0x000000100f107221 */ /* 0x010fca0000000000 */
[----:B------:R1:W-:Y:S01]  /*2060*/  STS [R11+UR11+0x600], R16 ;  /* 0x000600100b007988 */ /* 0x0003e2000800080b */
[----:B-----5:R-:W-:-:S05]  /*2070*/  FADD R18, R17, R18 ;  /* 0x0000001211127221 */ /* 0x020fca0000000000 */
[----:B------:R1:W-:Y:S01]  /*2080*/  STS [R11+UR11+0x800], R18 ;  /* 0x000800120b007988 */ /* 0x0003e2000800080b */
[----:B0-----:R-:W-:-:S05]  /*2090*/  FADD R0, R0, R19 ;  /* 0x0000001300007221 */ /* 0x001fca0000000000 */
[----:B------:R1:W-:Y:S02]  /*20a0*/  STS [R11+UR11+0xa00], R0 ;  /* 0x000a00000b007988 */ /* 0x0003e4000800080b */
.L_x_32:
[----:B------:R-:W-:Y:S05]  /*20b0*/  BSYNC.RECONVERGENT B0 ;  /* 0x0000000000007941 */ /* 0x000fea0003800200 */
.L_x_31:
[----:B------:R-:W-:Y:S01]  /*20c0*/  BAR.SYNC.DEFER_BLOCKING 0x0 ;  /* 0x0000000000007b1d */ /* 0x000fe20000010000 */
[----:B------:R-:W-:-:S05]  /*20d0*/  ISETP.GT.U32.AND P6, PT, R8, 0x1f, PT ;  /* 0x0000001f0800780c */ /* 0x000fca0003fc4070 */
[----:B------:R-:W-:Y:S08]  /*20e0*/  BSSY.RECONVERGENT B0, `(.L_x_33) ;  /* 0x000001e000007945 */ /* 0x000ff00003800200 */
[----:B------:R-:W-:Y:S05]  /*20f0*/  @P6 BRA `(.L_x_34) ;  /* 0x0000000000706947 */ /* 0x000fea0003800000 */
[----:B-1----:R-:W-:Y:S04]  /*2100*/  LDS R0, [R11+UR9+0x80] ;  /* 0x000080090b007984 */ /* 0x002fe80008000800 */
        /* <DEDUP_REMOVED lines=27> */
.L_x_34:
[----:B------:R-:W-:Y:S05]  /*22c0*/  BSYNC.RECONVERGENT B0 ;  /* 0x0000000000007941 */ /* 0x000fea0003800200 */
.L_x_33:
[----:B------:R-:W-:Y:S01]  /*22d0*/  NOP ;  /* 0x0000000000007918 */ /* 0x000fe20000000000 */
[----:B------:R-:W-:Y:S04]  /*22e0*/  BSSY.RECONVERGENT B0, `(.L_x_35) ;  /* 0x000001e000007945 */ /* 0x000fe80003800200 */
        /* <DEDUP_REMOVED lines=29> */
.L_x_36:
[----:B------:R-:W-:Y:S05]  /*24c0*/  BSYNC.RECONVERGENT B0 ;  /* 0x0000000000007941 */ /* 0x000fea0003800200 */
.L_x_35:
        /* <DEDUP_REMOVED lines=31> */
.L_x_38:
[----:B------:R-:W-:Y:S05]  /*26c0*/  BSYNC.RECONVERGENT B0 ;  /* 0x0000000000007941 */ /* 0x000fea0003800200 */
.L_x_37:
        /* <DEDUP_REMOVED lines=31> */
.L_x_40:
[----:B------:R-:W-:Y:S05]  /*28c0*/  BSYNC.RECONVERGENT B0 ;  /* 0x0000000000007941 */ /* 0x000fea0003800200 */
.L_x_39:
        /* <DEDUP_REMOVED lines=31> */
.L_x_42:
[----:B------:R-:W-:Y:S05]  /*2ac0*/  BSYNC.RECONVERGENT B0 ;  /* 0x0000000000007941 */ /* 0x000fea0003800200 */
.L_x_41:
[----:B------:R-:W-:Y:S01]  /*2ad0*/  NOP ;  /* 0x0000000000007918 */ /* 0x000fe20000000000 */
[----:B------:R-:W-:Y:S04]  /*2ae0*/  BSSY.RECONVERGENT B0, `(.L_x_43) ;  /* 0x0000086000007945 */ /* 0x000fe80003800200 */
[----:B------:R-:W-:Y:S05]  /*2af0*/  @P5 BRA `(.L_x_44) ;  /* 0x0000000800105947 */ /* 0x000fea0003800000 */
[----:B------:R-:W2:Y:S04]  /*2b00*/  LDS R5, [R3+0x2018] ;  /* 0x0020180003057984 */ /* 0x000ea80000000800 */
[----:B-1----:R-:W1:Y:S04]  /*2b10*/  LDS R0, [R3+0x1e18] ;  /* 0x001e180003007984 */ /* 0x002e680000000800 */
[----:B------:R-:W3:Y:S01]  /*2b20*/  LDS.64 R6, [R3+0x1218] ;  /* 0x0012180003067984 */ /* 0x000ee20000000a00 */
[----:B--2---:R-:W-:-:S04]  /*2b30*/  I2FP.F32.S32 R5, R5 ;  /* 0x0000000500057245 */ /* 0x004fc80000201400 */
[----:B------:R-:W2:Y:S01]  /*2b40*/  MUFU.RCP R14, R5 ;  /* 0x00000005000e7308 */ /* 0x000ea20000001000 */
[----:B-1----:R-:W-:Y:S01]  /*2b50*/  FADD R4, R0, R0 ;  /* 0x0000000000047221 */ /* 0x002fe20000000000 */
[----:B---3--:R-:W-:-:S04]  /*2b60*/  FADD R0, R6, R7 ;  /* 0x0000000706007221 */ /* 0x008fc80000000000 */
[----:B------:R1:W-:Y:S01]  /*2b70*/  STS [R3+0x1e18], R4 ;  /* 0x001e180403007388 */ /* 0x0003e20000000800 */
[----:B------:R-:W-:-:S04]  /*2b80*/  FMUL R0, R0, 0.0099999997764825820923 ;  /* 0x3c23d70a00007820 */ /* 0x000fc80000400000 */
[----:B------:R-:W3:Y:S01]  /*2b90*/  FCHK P1, R0, R5 ;  /* 0x0000000500007302 */ /* 0x000ee20000020000 */
[----:B--2---:R-:W-:-:S04]  /*2ba0*/  FFMA R7, -R5, R14, 1 ;  /* 0x3f80000005077423 */ /* 0x004fc8000000010e */
[----:B------:R-:W-:-:S04]  /*2bb0*/  FFMA R7, R14, R7, R14 ;  /* 0x000000070e077223 */ /* 0x000fc8000000000e */
[----:B------:R-:W-:-:S04]  /*2bc0*/  FFMA R6, R0, R7, RZ ;  /* 0x0000000700067223 */ /* 0x000fc800000000ff */
[----:B------:R-:W-:-:S04]  /*2bd0*/  FFMA R13, -R5, R6, R0 ;  /* 0x00000006050d7223 */ /* 0x000fc80000000100 */
[----:B------:R-:W-:Y:S01]  /*2be0*/  FFMA R6, R7, R13, R6 ;  /* 0x0000000d07067223 */ /* 0x000fe20000000006 */
[----:B-1-3--:R-:W-:Y:S06]  /*2bf0*/  @!P1 BRA `(.L_x_45) ;  /* 0x0000000000109947 */ /* 0x00afec0003800000 */
[----:B------:R-:W-:Y:S02]  /*2c00*/  MOV R3, R5 ;  /* 0x0000000500037202 */ /* 0x000fe40000000f00 */
[----:B------:R-:W-:-:S07]  /*2c10*/  MOV R6, 0x2c30 ;  /* 0x00002c3000067802 */ /* 0x000fce0000000f00 */
[----:B0-----:R-:W-:Y:S05]  /*2c20*/  CALL.REL.NOINC `($__internal_1_$__cuda_sm3x_div_rn_noftz_f32_slowpath) ;  /* 0x0000000800747944 */ /* 0x001fea0003c00000 */
[----:B------:R-:W-:-:S07]  /*2c30*/  MOV R6, R0 ;  /* 0x0000000000067202 */ /* 0x000fce0000000f00 */
.L_x_45:
[----:B------:R-:W1:Y:S01]  /*2c40*/  S2UR UR12, SR_CgaCtaId ;  /* 0x00000000000c79c3 */ /* 0x000e620000008800 */
[----:B------:R-:W-:Y:S01]  /*2c50*/  UMOV UR5, 0x400 ;  /* 0x0000040000057882 */ /* 0x000fe20000000000 */
[----:B------:R-:W2:Y:S02]  /*2c60*/  MUFU.RCP R0, R5 ;  /* 0x0000000500007308 */ /* 0x000ea40000001000 */
[----:B--2---:R-:W-:-:S04]  /*2c70*/  FFMA R7, -R5, R0, 1 ;  /* 0x3f80000005077423 */ /* 0x004fc80000000100 */
[----:B------:R-:W-:Y:S01]  /*2c80*/  FFMA R0, R0, R7, R0 ;  /* 0x0000000700007223 */ /* 0x000fe20000000000 */
[----:B-1----:R-:W-:-:S09]  /*2c90*/  ULEA UR5, UR12, UR5, 0x18 ;  /* 0x000000050c057291 */ /* 0x002fd2000f8ec0ff */
[----:B------:R-:W1:Y:S04]  /*2ca0*/  LDS.64 R14, [UR5+0x1418] ;  /* 0x00141805ff0e7984 */ /* 0x000e680008000a00 */
[----:B------:R-:W2:Y:S01]  /*2cb0*/  LDS R3, [UR5+0xe00] ;  /* 0x000e0005ff037984 */ /* 0x000ea20008000800 */
[----:B-1----:R-:W-:-:S04]  /*2cc0*/  FADD R14, R14, R15 ;  /* 0x0000000f0e0e7221 */ /* 0x002fc80000000000 */
[----:B------:R-:W-:Y:S01]  /*2cd0*/  FMUL R14, R14, 0.0099999997764825820923 ;  /* 0x3c23d70a0e0e7820 */ /* 0x000fe20000400000 */
[----:B--2---:R-:W-:-:S03]  /*2ce0*/  FADD R3, R3, -R6 ;  /* 0x8000000603037221 */ /* 0x004fc60000000000 */
[----:B------:R-:W1:Y:S01]  /*2cf0*/  FCHK P1, R14, R5 ;  /* 0x000000050e007302 */ /* 0x000e620000020000 */
[----:B------:R-:W-:Y:S01]  /*2d00*/  FFMA R7, R0, R14, RZ ;  /* 0x0000000e00077223 */ /* 0x000fe200000000ff */
[----:B------:R2:W-:Y:S03]  /*2d10*/  STS [UR5+0xe00], R3 ;  /* 0x000e0003ff007988 */ /* 0x0005e60008000805 */
[----:B------:R-:W-:-:S04]  /*2d20*/  FFMA R4, -R5, R7, R14 ;  /* 0x0000000705047223 */ /* 0x000fc8000000010e */
[----:B------:R-:W-:Y:S01]  /*2d30*/  FFMA R0, R0, R4, R7 ;  /* 0x0000000400007223 */ /* 0x000fe20000000007 */
[----:B-12---:R-:W-:Y:S06]  /*2d40*/  @!P1 BRA `(.L_x_46) ;  /* 0x0000000000109947 */ /* 0x006fec0003800000 */
[----:B------:R-:W-:Y:S02]  /*2d50*/  MOV R0, R14 ;  /* 0x0000000e00007202 */ /* 0x000fe40000000f00 */
[----:B------:R-:W-:Y:S02]  /*2d60*/  MOV R3, R5 ;  /* 0x0000000500037202 */ /* 0x000fe40000000f00 */
[----:B------:R-:W-:-:S07]  /*2d70*/  MOV R6, 0x2d90 ;  /* 0x00002d9000067802 */ /* 0x000fce0000000f00 */
[----:B0-----:R-:W-:Y:S05]  /*2d80*/  CALL.REL.NOINC `($__internal_1_$__cuda_sm3x_div_rn_noftz_f32_slowpath) ;  /* 0x00000008001c7944 */ /* 0x001fea0003c00000 */
.L_x_46:
[----:B------:R-:W1:Y:S01]  /*2d90*/  S2UR UR12, SR_CgaCtaId ;  /* 0x00000000000c79c3 */ /* 0x000e620000008800 */
[----:B------:R-:W-:Y:S01]  /*2da0*/  UMOV UR5, 0x400 ;  /* 0x0000040000057882 */ /* 0x000fe20000000000 */
[----:B------:R-:W2:Y:S01]  /*2db0*/  MUFU.RCP R4, R5 ;  /* 0x0000000500047308 */ /* 0x000ea20000001000 */
[----:B-1----:R-:W-:-:S09]  /*2dc0*/  ULEA UR5, UR12, UR5, 0x18 ;  /* 0x000000050c057291 */ /* 0x002fd2000f8ec0ff */
[----:B------:R-:W1:Y:S04]  /*2dd0*/  LDS.64 R6, [UR5+0x1618] ;  /* 0x00161805ff067984 */ /* 0x000e680008000a00 */
[----:B------:R-:W3:Y:S01]  /*2de0*/  LDS R3, [UR5+0xe04] ;  /* 0x000e0405ff037984 */ /* 0x000ee20008000800 */
[----:B-1----:R-:W-:Y:S01]  /*2df0*/  FADD R6, R6, R7 ;  /* 0x0000000706067221 */ /* 0x002fe20000000000 */
[----:B--2---:R-:W-:-:S03]  /*2e00*/  FFMA R7, -R5, R4, 1 ;  /* 0x3f80000005077423 */ /* 0x004fc60000000104 */
[----:B------:R-:W-:Y:S01]  /*2e10*/  FMUL R6, R6, 0.0099999997764825820923 ;  /* 0x3c23d70a06067820 */ /* 0x000fe20000400000 */
[----:B---3--:R-:W-:Y:S01]  /*2e20*/  FADD R3, R3, -R0 ;  /* 0x8000000003037221 */ /* 0x008fe20000000000 */
[----:B------:R-:W-:Y:S02]  /*2e30*/  FFMA R0, R4, R7, R4 ;  /* 0x0000000704007223 */ /* 0x000fe40000000004 */
[----:B------:R-:W1:Y:S02]  /*2e40*/  FCHK P1, R6, R5 ;  /* 0x0000000506007302 */ /* 0x000e640000020000 */
        /* <DEDUP_REMOVED lines=9> */
.L_x_47:
        /* <DEDUP_REMOVED lines=21> */
.L_x_48:
        /* <DEDUP_REMOVED lines=21> */
.L_x_49:
        /* <DEDUP_REMOVED lines=21> */
.L_x_50:
[----:B------:R-:W1:Y:S01]  /*32d0*/  S2UR UR12, SR_CgaCtaId ;  /* 0x00000000000c79c3 */ /* 0x000e620000008800 */
[----:B------:R-:W-:Y:S02]  /*32e0*/  UMOV UR5, 0x400 ;  /* 0x0000040000057882 */ /* 0x000fe40000000000 */
[----:B-1----:R-:W-:-:S06]  /*32f0*/  ULEA UR5, UR12, UR5, 0x18 ;  /* 0x000000050c057291 */ /* 0x002fcc000f8ec0ff */
[----:B------:R-:W-:-:S05]  /*3300*/  MOV R3, UR5 ;  /* 0x0000000500037c02 */ /* 0x000fca0008000f00 */
[----:B------:R-:W1:Y:S02]  /*3310*/  LDS R5, [R3+0xe14] ;  /* 0x000e140003057984 */ /* 0x000e640000000800 */
[----:B-1----:R-:W-:-:S05]  /*3320*/  FADD R0, R5, -R0 ;  /* 0x8000000005007221 */ /* 0x002fca0000000000 */
[----:B------:R2:W-:Y:S02]  /*3330*/  STS [R3+0xe14], R0 ;  /* 0x000e140003007388 */ /* 0x0005e40000000800 */
.L_x_44:
[----:B------:R-:W-:Y:S05]  /*3340*/  BSYNC.RECONVERGENT B0 ;  /* 0x0000000000007941 */ /* 0x000fea0003800200 */
.L_x_43:
[----:B------:R-:W-:Y:S01]  /*3350*/  BAR.SYNC.DEFER_BLOCKING 0x0 ;  /* 0x0000000000007b1d */ /* 0x000fe20000010000 */
[----:B------:R-:W-:-:S05]  /*3360*/  UIADD3 UR4, UPT, UPT, UR4, 0x80, URZ ;  /* 0x0000008004047890 */ /* 0x000fca000fffe0ff */
[----:B------:R-:W-:Y:S07]  /*3370*/  BRA.U UP0, `(.L_x_51) ;  /* 0xffffffcd00b07547 */ /* 0x000fee000b83ffff */
[----:B------:R-:W-:-:S13]  /*3380*/  ISETP.NE.AND P0, PT, R8, RZ, PT ;  /* 0x000000ff0800720c */ /* 0x000fda0003f05270 */
[----:B------:R-:W-:Y:S05]  /*3390*/  @P0 EXIT ;  /* 0x000000000000094d */ /* 0x000fea0003800000 */
[----:B-1----:R-:W1:Y:S01]  /*33a0*/  LDS.128 R4, [R3+0xe00] ;  /* 0x000e000003047984 */ /* 0x002e620000000c00 */
[----:B------:R-:W3:Y:S01]  /*33b0*/  LDC.64 R12, c[0x0][0x390] ;  /* 0x0000e400ff0c7b82 */ /* 0x000ee20000000a00 */
[----:B------:R-:W-:Y:S02]  /*33c0*/  IMAD R9, R2, 0x6, RZ ;  /* 0x0000000602097824 */ /* 0x000fe400078e02ff */
[----:B------:R-:W4:Y:S03]  /*33d0*/  LDS.64 R14, [R3+0xe10] ;  /* 0x000e1000030e7984 */ /* 0x000f260000000a00 */
[C---:B0-----:R-:W-:Y:S02]  /*33e0*/  IADD3 R11, PT, PT, R9.reuse, 0x2, RZ ;  /* 0x00000002090b7810 */ /* 0x041fe40007ffe0ff */
[C---:B------:R-:W-:Y:S01]  /*33f0*/  IADD3 R17, PT, PT, R9.reuse, 0x4, RZ ;  /* 0x0000000409117810 */ /* 0x040fe20007ffe0ff */
[----:B---3--:R-:W-:-:S04]  /*3400*/  IMAD.WIDE.U32 R8, R9, 0x4, R12 ;  /* 0x0000000409087825 */ /* 0x008fc800078e000c */
[----:B------:R-:W-:-:S04]  /*3410*/  IMAD.WIDE.U32 R10, R11, 0x4, R12 ;  /* 0x000000040b0a7825 */ /* 0x000fc800078e000c */
[----:B------:R-:W-:Y:S01]  /*3420*/  IMAD.WIDE.U32 R12, R17, 0x4, R12 ;  /* 0x00000004110c7825 */ /* 0x000fe200078e000c */
[----:B-1----:R-:W-:Y:S04]  /*3430*/  STG.E desc[UR14][R8.64], R4 ;  /* 0x0000000408007986 */ /* 0x002fe8000c10190e */
[----:B------:R-:W-:Y:S04]  /*3440*/  STG.E desc[UR14][R8.64+0x4], R5 ;  /* 0x0000040508007986 */ /* 0x000fe8000c10190e */
[----:B------:R-:W-:Y:S04]  /*3450*/  STG.E desc[UR14][R10.64], R6 ;  /* 0x000000060a007986 */ /* 0x000fe8000c10190e */
[----:B------:R-:W-:Y:S04]  /*3460*/  STG.E desc[UR14][R10.64+0x4], R7 ;  /* 0x000004070a007986 */ /* 0x000fe8000c10190e */
[----:B----4-:R-:W-:Y:S04]  /*3470*/  STG.E desc[UR14][R12.64], R14 ;  /* 0x0000000e0c007986 */ /* 0x010fe8000c10190e */
[----:B------:R-:W-:Y:S01]  /*3480*/  STG.E desc[UR14][R12.64+0x4], R15 ;  /* 0x0000040f0c007986 */ /* 0x000fe2000c10190e */
[----:B------:R-:W-:Y:S05]  /*3490*/  EXIT ;  /* 0x000000000000794d */ /* 0x000fea0003800000 */
        .weak           $__internal_0_$__cuda_sm20_sqrt_rn_f32_slowpath
        .type           $__internal_0_$__cuda_sm20_sqrt_rn_f32_slowpath,@function
        .size           $__internal_0_$__cuda_sm20_sqrt_rn_f32_slowpath,($__internal_1_$__cuda_sm3x_div_rn_noftz_f32_slowpath - $__internal_0_$__cuda_sm20_sqrt_rn_f32_slowpath)
$__internal_0_$__cuda_sm20_sqrt_rn_f32_slowpath:
[----:B------:R-:W-:-:S13]  /*34a0*/  LOP3.LUT P1, RZ, R0, 0x7fffffff, RZ, 0xc0, !PT ;  /* 0x7fffffff00ff7812 */ /* 0x000fda000782c0ff */
[----:B------:R-:W-:Y:S01]  /*34b0*/  @!P1 MOV R3, R0 ;  /* 0x0000000000039202 */ /* 0x000fe20000000f00 */
[----:B------:R-:W-:Y:S06]  /*34c0*/  @!P1 BRA `(.L_x_52) ;  /* 0x0000000000409947 */ /* 0x000fec0003800000 */
[----:B------:R-:W-:-:S13]  /*34d0*/  FSETP.GEU.FTZ.AND P1, PT, R0, RZ, PT ;  /* 0x000000ff0000720b */ /* 0x000fda0003f3e000 */
[----:B------:R-:W-:Y:S01]  /*34e0*/  @!P1 MOV R3, 0x7fffffff ;  /* 0x7fffffff00039802 */ /* 0x000fe20000000f00 */
[----:B------:R-:W-:Y:S06]  /*34f0*/  @!P1 BRA `(.L_x_52) ;  /* 0x0000000000349947 */ /* 0x000fec0003800000 */
[----:B------:R-:W-:-:S13]  /*3500*/  FSETP.GTU.FTZ.AND P1, PT, |R0|, +INF , PT ;  /* 0x7f8000000000780b */ /* 0x000fda0003f3c200 */
[----:B------:R-:W-:Y:S01]  /*3510*/  @P1 FADD.FTZ R3, R0, 1 ;  /* 0x3f80000000031421 */ /* 0x000fe20000010000 */
[----:B------:R-:W-:Y:S06]  /*3520*/  @P1 BRA `(.L_x_52) ;  /* 0x0000000000281947 */ /* 0x000fec0003800000 */
[----:B------:R-:W-:-:S13]  /*3530*/  FSETP.NEU.FTZ.AND P1, PT, |R0|, +INF , PT ;  /* 0x7f8000000000780b */ /* 0x000fda0003f3d200 */
[----:B------:R-:W-:-:S04]  /*3540*/  @P1 FFMA R5, R0, 1.84467440737095516160e+19, RZ ;  /* 0x5f80000000051823 */ /* 0x000fc800000000ff */
[----:B------:R-:W0:Y:S02]  /*3550*/  @P1 MUFU.RSQ R6, R5 ;  /* 0x0000000500061308 */ /* 0x000e240000001400 */
[----:B0-----:R-:W-:Y:S01]  /*3560*/  @P1 FMUL.FTZ R14, R5, R6 ;  /* 0x00000006050e1220 */ /* 0x001fe20000410000 */
[----:B------:R-:W-:-:S03]  /*3570*/  @P1 FMUL.FTZ R6, R6, 0.5 ;  /* 0x3f00000006061820 */ /* 0x000fc60000410000 */
[----:B------:R-:W-:-:S04]  /*3580*/  @P1 FADD.FTZ R3, -R14, -RZ ;  /* 0x800000ff0e031221 */ /* 0x000fc80000010100 */
[----:B------:R-:W-:Y:S01]  /*3590*/  @P1 FFMA R7, R14, R3, R5 ;  /* 0x000000030e071223 */ /* 0x000fe20000000005 */
[----:B------:R-:W-:-:S03]  /*35a0*/  @!P1 MOV R3, R0 ;  /* 0x0000000000039202 */ /* 0x000fc60000000f00 */
[----:B------:R-:W-:-:S04]  /*35b0*/  @P1 FFMA R6, R7, R6, R14 ;  /* 0x0000000607061223 */ /* 0x000fc8000000000e */
[----:B------:R-:W-:-:S07]  /*35c0*/  @P1 FMUL.FTZ R3, R6, 2.3283064365386962891e-10 ;  /* 0x2f80000006031820 */ /* 0x000fce0000410000 */
.L_x_52:
[----:B------:R-:W-:Y:S01]  /*35d0*/  HFMA2 R7, -RZ, RZ, 0, 0 ;  /* 0x00000000ff077431 */ /* 0x000fe200000001ff */
[----:B------:R-:W-:-:S04]  /*35e0*/  MOV R6, R13 ;  /* 0x0000000d00067202 */ /* 0x000fc80000000f00 */
[----:B------:R-:W-:Y:S05]  /*35f0*/  RET.REL.NODEC R6 `(_Z6kernelILi128EEvPfS0_S0_) ;  /* 0xffffffc806807950 */ /* 0x000fea0003c3ffff */
        .weak           $__internal_1_$__cuda_sm3x_div_rn_noftz_f32_slowpath
        .type           $__internal_1_$__cuda_sm3x_div_rn_noftz_f32_slowpath,@function
        .size           $__internal_1_$__cuda_sm3x_div_rn_noftz_f32_slowpath,(.L_x_66 - $__internal_1_$__cuda_sm3x_div_rn_noftz_f32_slowpath)
$__internal_1_$__cuda_sm3x_div_rn_noftz_f32_slowpath:
[----:B------:R-:W-:Y:S01]  /*3600*/  SHF.R.U32.HI R13, RZ, 0x17, R3 ;  /* 0x00000017ff0d7819 */ /* 0x000fe20000011603 */
[----:B------:R-:W-:Y:S01]  /*3610*/  BSSY.RECONVERGENT B1, `(.L_x_53) ;  /* 0x0000063000017945 */ /* 0x000fe20003800200 */
[----:B------:R-:W-:Y:S02]  /*3620*/  SHF.R.U32.HI R7, RZ, 0x17, R0 ;  /* 0x00000017ff077819 */ /* 0x000fe40000011600 */
[----:B------:R-:W-:Y:S02]  /*3630*/  LOP3.LUT R13, R13, 0xff, RZ, 0xc0, !PT ;  /* 0x000000ff0d0d7812 */ /* 0x000fe400078ec0ff */
[----:B------:R-:W-:Y:S02]  /*3640*/  LOP3.LUT R16, R7, 0xff, RZ, 0xc0, !PT ;  /* 0x000000ff07107812 */ /* 0x000fe400078ec0ff */
[----:B------:R-:W-:Y:S02]  /*3650*/  IADD3 R14, PT, PT, R13, -0x1, RZ ;  /* 0xffffffff0d0e7810 */ /* 0x000fe40007ffe0ff */
[----:B------:R-:W-:-:S02]  /*3660*/  IADD3 R7, PT, PT, R16, -0x1, RZ ;  /* 0xffffffff10077810 */ /* 0x000fc40007ffe0ff */
[----:B------:R-:W-:-:S04]  /*3670*/  ISETP.GT.U32.AND P1, PT, R14, 0xfd, PT ;  /* 0x000000fd0e00780c */ /* 0x000fc80003f24070 */
[----:B------:R-:W-:-:S13]  /*3680*/  ISETP.GT.U32.OR P1, PT, R7, 0xfd, P1 ;  /* 0x000000fd0700780c */ /* 0x000fda0000f24470 */
[----:B------:R-:W-:Y:S01]  /*3690*/  @!P1 MOV R7, RZ ;  /* 0x000000ff00079202 */ /* 0x000fe20000000f00 */
[----:B------:R-:W-:Y:S06]  /*36a0*/  @!P1 BRA `(.L_x_54) ;  /* 0x0000000000609947 */ /* 0x000fec0003800000 */
[----:B------:R-:W-:Y:S02]  /*36b0*/  FSETP.GTU.FTZ.AND P1, PT, |R0|, +INF , PT ;  /* 0x7f8000000000780b */ /* 0x000fe40003f3c200 */
[----:B------:R-:W-:-:S04]  /*36c0*/  FSETP.GTU.FTZ.AND P2, PT, |R3|, +INF , PT ;  /* 0x7f8000000300780b */ /* 0x000fc80003f5c200 */
[----:B------:R-:W-:-:S13]  /*36d0*/  PLOP3.LUT P1, PT, P1, P2, PT, 0xf8, 0x8f ;  /* 0x00000000008f781c */ /* 0x000fda0000f25f70 */
[----:B------:R-:W-:Y:S05]  /*36e0*/  @P1 BRA `(.L_x_55) ;  /* 0x0000000400501947 */ /* 0x000fea0003800000 */
[----:B------:R-:W-:-:S13]  /*36f0*/  LOP3.LUT P1, RZ, R3, 0x7fffffff, R0, 0xc8, !PT ;  /* 0x7fffffff03ff7812 */ /* 0x000fda000782c800 */
[----:B------:R-:W-:Y:S05]  /*3700*/  @!P1 BRA `(.L_x_56) ;  /* 0x0000000400409947 */ /* 0x000fea0003800000 */
[C---:B------:R-:W-:Y:S02]  /*3710*/  FSETP.NEU.FTZ.AND P2, PT, |R0|.reuse, +INF , PT ;  /* 0x7f8000000000780b */ /* 0x040fe40003f5d200 */
[----:B------:R-:W-:Y:S02]  /*3720*/  FSETP.NEU.FTZ.AND P4, PT, |R3|, +INF , PT ;  /* 0x7f8000000300780b */ /* 0x000fe40003f9d200 */
[----:B------:R-:W-:-:S11]  /*3730*/  FSETP.NEU.FTZ.AND P1, PT, |R0|, +INF , PT ;  /* 0x7f8000000000780b */ /* 0x000fd60003f3d200 */
[----:B------:R-:W-:Y:S05]  /*3740*/  @!P4 BRA !P2, `(.L_x_56) ;  /* 0x000000040030c947 */ /* 0x000fea0005000000 */
[----:B------:R-:W-:-:S04]  /*3750*/  LOP3.LUT P2, RZ, R0, 0x7fffffff, RZ, 0xc0, !PT ;  /* 0x7fffffff00ff7812 */ /* 0x000fc8000784c0ff */
[----:B------:R-:W-:-:S13]  /*3760*/  PLOP3.LUT P2, PT, P4, P2, PT, 0x2f, 0xf2 ;  /* 0x0000000000f2781c */ /* 0x000fda0002744577 */
[----:B------:R-:W-:Y:S05]  /*3770*/  @P2 BRA `(.L_x_57) ;  /* 0x00000004001c2947 */ /* 0x000fea0003800000 */
[----:B------:R-:W-:-:S04]  /*3780*/  LOP3.LUT P2, RZ, R3, 0x7fffffff, RZ, 0xc0, !PT ;  /* 0x7fffffff03ff7812 */ /* 0x000fc8000784c0ff */
[----:B------:R-:W-:-:S13]  /*3790*/  PLOP3.LUT P1, PT, P1, P2, PT, 0x2f, 0xf2 ;  /* 0x0000000000f2781c */ /* 0x000fda0000f24577 */
[----:B------:R-:W-:Y:S05]  /*37a0*/  @P1 BRA `(.L_x_58) ;  /* 0x0000000400041947 */ /* 0x000fea0003800000 */
[----:B------:R-:W-:Y:S02]  /*37b0*/  IADD3 R7, PT, PT, R16, -0x1, RZ ;  /* 0xffffffff10077810 */ /* 0x000fe40007ffe0ff */
[----:B------:R-:W-:Y:S02]  /*37c0*/  ISETP.GE.AND P2, PT, R14, RZ, PT ;  /* 0x000000ff0e00720c */ /* 0x000fe40003f46270 */
[----:B------:R-:W-:-:S11]  /*37d0*/  ISETP.GE.AND P1, PT, R7, RZ, PT ;  /* 0x000000ff0700720c */ /* 0x000fd60003f26270 */
[----:B------:R-:W-:Y:S02]  /*37e0*/  @!P2 FFMA R3, R3, 1.84467440737095516160e+19, RZ ;  /* 0x5f8000000303a823 */ /* 0x000fe400000000ff */
[----:B------:R-:W-:Y:S01]  /*37f0*/  @P1 MOV R7, RZ ;  /* 0x000000ff00071202 */ /* 0x000fe20000000f00 */
[----:B------:R-:W-:Y:S01]  /*3800*/  @!P1 FFMA R0, R0, 1.84467440737095516160e+19, RZ ;  /* 0x5f80000000009823 */ /* 0x000fe200000000ff */
[----:B------:R-:W-:-:S04]  /*3810*/  @!P1 MOV R7, 0xffffffc0 ;  /* 0xffffffc000079802 */ /* 0x000fc80000000f00 */
[----:B------:R-:W-:-:S07]  /*3820*/  @!P2 IADD3 R7, PT, PT, R7, 0x40, RZ ;  /* 0x000000400707a810 */ /* 0x000fce0007ffe0ff */
.L_x_54:
[----:B------:R-:W-:Y:S01]  /*3830*/  LEA R14, R13, 0xc0800000, 0x17 ;  /* 0xc08000000d0e7811 */ /* 0x000fe200078eb8ff */
[----:B------:R-:W-:Y:S03]  /*3840*/  BSSY.RECONVERGENT B2, `(.L_x_59) ;  /* 0x0000036000027945 */ /* 0x000fe60003800200 */
[----:B------:R-:W-:Y:S02]  /*3850*/  IADD3 R14, PT, PT, -R14, R3, RZ ;  /* 0x000000030e0e7210 */ /* 0x000fe40007ffe1ff */
[----:B------:R-:W-:Y:S02]  /*3860*/  IADD3 R3, PT, PT, R16, -0x7f, RZ ;  /* 0xffffff8110037810 */ /* 0x000fe40007ffe0ff */
[----:B------:R0:W1:Y:S01]  /*3870*/  MUFU.RCP R15, R14 ;  /* 0x0000000e000f7308 */ /* 0x0000620000001000 */
[----:B------:R-:W-:Y:S02]  /*3880*/  FADD.FTZ R17, -R14, -RZ ;  /* 0x800000ff0e117221 */ /* 0x000fe40000010100 */
[C---:B------:R-:W-:Y:S01]  /*3890*/  IMAD R0, R3.reuse, -0x800000, R0 ;  /* 0xff80000003007824 */ /* 0x040fe200078e0200 */
[----:B0-----:R-:W-:-:S04]  /*38a0*/  IADD3 R14, PT, PT, R3, 0x7f, -R13 ;  /* 0x0000007f030e7810 */ /* 0x001fc80007ffe80d */
[----:B------:R-:W-:Y:S01]  /*38b0*/  IADD3 R14, PT, PT, R14, R7, RZ ;  /* 0x000000070e0e7210 */ /* 0x000fe20007ffe0ff */
[----:B-1----:R-:W-:-:S04]  /*38c0*/  FFMA R16, R15, R17, 1 ;  /* 0x3f8000000f107423 */ /* 0x002fc80000000011 */
[----:B------:R-:W-:-:S04]  /*38d0*/  FFMA R18, R15, R16, R15 ;  /* 0x000000100f127223 */ /* 0x000fc8000000000f */
[----:B------:R-:W-:-:S04]  /*38e0*/  FFMA R15, R0, R18, RZ ;  /* 0x00000012000f7223 */ /* 0x000fc800000000ff */
[----:B------:R-:W-:-:S04]  /*38f0*/  FFMA R16, R17, R15, R0 ;  /* 0x0000000f11107223 */ /* 0x000fc80000000000 */
[----:B------:R-:W-:-:S04]  /*3900*/  FFMA R15, R18, R16, R15 ;  /* 0x00000010120f7223 */ /* 0x000fc8000000000f */
[----:B------:R-:W-:-:S04]  /*3910*/  FFMA R16, R17, R15, R0 ;  /* 0x0000000f11107223 */ /* 0x000fc80000000000 */
[----:B------:R-:W-:-:S05]  /*3920*/  FFMA R0, R18, R16, R15 ;  /* 0x0000001012007223 */ /* 0x000fca000000000f */
[----:B------:R-:W-:-:S04]  /*3930*/  SHF.R.U32.HI R3, RZ, 0x17, R0 ;  /* 0x00000017ff037819 */ /* 0x000fc80000011600 */
[----:B------:R-:W-:-:S04]  /*3940*/  LOP3.LUT R3, R3, 0xff, RZ, 0xc0, !PT ;  /* 0x000000ff03037812 */ /* 0x000fc800078ec0ff */
[----:B------:R-:W-:-:S04]  /*3950*/  IADD3 R13, PT, PT, R3, R14, RZ ;  /* 0x0000000e030d7210 */ /* 0x000fc80007ffe0ff */
[----:B------:R-:W-:-:S04]  /*3960*/  IADD3 R3, PT, PT, R13, -0x1, RZ ;  /* 0xffffffff0d037810 */ /* 0x000fc80007ffe0ff */
[----:B------:R-:W-:-:S13]  /*3970*/  ISETP.GE.U32.AND P1, PT, R3, 0xfe, PT ;  /* 0x000000fe0300780c */ /* 0x000fda0003f26070 */
[----:B------:R-:W-:Y:S05]  /*3980*/  @!P1 BRA `(.L_x_60) ;  /* 0x0000000000809947 */ /* 0x000fea0003800000 */
[----:B------:R-:W-:-:S13]  /*3990*/  ISETP.GT.AND P1, PT, R13, 0xfe, PT ;  /* 0x000000fe0d00780c */ /* 0x000fda0003f24270 */
[----:B------:R-:W-:Y:S05]  /*39a0*/  @P1 BRA `(.L_x_61) ;  /* 0x00000000006c1947 */ /* 0x000fea0003800000 */
[----:B------:R-:W-:-:S13]  /*39b0*/  ISETP.GE.AND P1, PT, R13, 0x1, PT ;  /* 0x000000010d00780c */ /* 0x000fda0003f26270 */
[----:B------:R-:W-:Y:S05]  /*39c0*/  @P1 BRA `(.L_x_62) ;  /* 0x0000000000741947 */ /* 0x000fea0003800000 */
[----:B------:R-:W-:Y:S02]  /*39d0*/  ISETP.GE.AND P1, PT, R13, -0x18, PT ;  /* 0xffffffe80d00780c */ /* 0x000fe40003f26270 */
[----:B------:R-:W-:-:S11]  /*39e0*/  LOP3.LUT R0, R0, 0x80000000, RZ, 0xc0, !PT ;  /* 0x8000000000007812 */ /* 0x000fd600078ec0ff */
[----:B------:R-:W-:Y:S05]  /*39f0*/  @!P1 BRA `(.L_x_62) ;  /* 0x0000000000689947 */ /* 0x000fea0003800000 */
[CCC-:B------:R-:W-:Y:S01]  /*3a00*/  FFMA.RZ R3, R18.reuse, R16.reuse, R15.reuse ;  /* 0x0000001012037223 */ /* 0x1c0fe2000000c00f */
[CCC-:B------:R-:W-:Y:S01]  /*3a10*/  FFMA.RM R14, R18.reuse, R16.reuse, R15.reuse ;  /* 0x00000010120e7223 */ /* 0x1c0fe2000000400f */
[C---:B------:R-:W-:Y:S02]  /*3a20*/  ISETP.NE.AND P4, PT, R13.reuse, RZ, PT ;  /* 0x000000ff0d00720c */ /* 0x040fe40003f85270 */
[----:B------:R-:W-:Y:S02]  /*3a30*/  ISETP.NE.AND P2, PT, R13, RZ, PT ;  /* 0x000000ff0d00720c */ /* 0x000fe40003f45270 */
[----:B------:R-:W-:Y:S01]  /*3a40*/  LOP3.LUT R7, R3, 0x7fffff, RZ, 0xc0, !PT ;  /* 0x007fffff03077812 */ /* 0x000fe200078ec0ff */
[----:B------:R-:W-:Y:S01]  /*3a50*/  FFMA.RP R3, R18, R16, R15 ;  /* 0x0000001012037223 */ /* 0x000fe2000000800f */
[----:B------:R-:W-:Y:S02]  /*3a60*/  IADD3 R16, PT, PT, R13, 0x20, RZ ;  /* 0x000000200d107810 */ /* 0x000fe40007ffe0ff */
[----:B------:R-:W-:-:S02]  /*3a70*/  LOP3.LUT R7, R7, 0x800000, RZ, 0xfc, !PT ;  /* 0x0080000007077812 */ /* 0x000fc400078efcff */
[----:B------:R-:W-:Y:S02]  /*3a80*/  IADD3 R13, PT, PT, -R13, RZ, RZ ;  /* 0x000000ff0d0d7210 */ /* 0x000fe40007ffe1ff */
[----:B------:R-:W-:Y:S02]  /*3a90*/  SHF.L.U32 R16, R7, R16, RZ ;  /* 0x0000001007107219 */ /* 0x000fe400000006ff */
[----:B------:R-:W-:Y:S02]  /*3aa0*/  FSETP.NEU.FTZ.AND P1, PT, R3, R14, PT ;  /* 0x0000000e0300720b */ /* 0x000fe40003f3d000 */
[----:B------:R-:W-:Y:S02]  /*3ab0*/  SEL R14, R13, RZ, P4 ;  /* 0x000000ff0d0e7207 */ /* 0x000fe40002000000 */
[----:B------:R-:W-:Y:S02]  /*3ac0*/  ISETP.NE.AND P2, PT, R16, RZ, P2 ;  /* 0x000000ff1000720c */ /* 0x000fe40001745270 */
[----:B------:R-:W-:-:S02]  /*3ad0*/  SHF.R.U32.HI R14, RZ, R14, R7 ;  /* 0x0000000eff0e7219 */ /* 0x000fc40000011607 */
[----:B------:R-:W-:Y:S02]  /*3ae0*/  PLOP3.LUT P1, PT, P1, P2, PT, 0xf8, 0x8f ;  /* 0x00000000008f781c */ /* 0x000fe40000f25f70 */
[----:B------:R-:W-:Y:S02]  /*3af0*/  SHF.R.U32.HI R16, RZ, 0x1, R14 ;  /* 0x00000001ff107819 */ /* 0x000fe4000001160e */
[----:B------:R-:W-:-:S04]  /*3b00*/  SEL R3, RZ, 0x1, !P1 ;  /* 0x00000001ff037807 */ /* 0x000fc80004800000 */
[----:B------:R-:W-:-:S04]  /*3b10*/  LOP3.LUT R3, R3, 0x1, R16, 0xf8, !PT ;  /* 0x0000000103037812 */ /* 0x000fc800078ef810 */
[----:B------:R-:W-:-:S04]  /*3b20*/  LOP3.LUT R3, R3, R14, RZ, 0xc0, !PT ;  /* 0x0000000e03037212 */ /* 0x000fc800078ec0ff */
[----:B------:R-:W-:-:S04]  /*3b30*/  IADD3 R3, PT, PT, R16, R3, RZ ;  /* 0x0000000310037210 */ /* 0x000fc80007ffe0ff */
[----:B------:R-:W-:Y:S01]  /*3b40*/  LOP3.LUT R0, R3, R0, RZ, 0xfc, !PT ;  /* 0x0000000003007212 */ /* 0x000fe200078efcff */
[----:B------:R-:W-:Y:S06]  /*3b50*/  BRA `(.L_x_62) ;  /* 0x0000000000107947 */ /* 0x000fec0003800000 */
.L_x_61:
[----:B------:R-:W-:-:S04]  /*3b60*/  LOP3.LUT R0, R0, 0x80000000, RZ, 0xc0, !PT ;  /* 0x8000000000007812 */ /* 0x000fc800078ec0ff */
[----:B------:R-:W-:Y:S01]  /*3b70*/  LOP3.LUT R0, R0, 0x7f800000, RZ, 0xfc, !PT ;  /* 0x7f80000000007812 */ /* 0x000fe200078efcff */
[----:B------:R-:W-:Y:S06]  /*3b80*/  BRA `(.L_x_62) ;  /* 0x0000000000047947 */ /* 0x000fec0003800000 */
.L_x_60:
[----:B------:R-:W-:-:S07]  /*3b90*/  LEA R0, R14, R0, 0x17 ;  /* 0x000000000e007211 */ /* 0x000fce00078eb8ff */
.L_x_62:
[----:B------:R-:W-:Y:S05]  /*3ba0*/  BSYNC.RECONVERGENT B2 ;  /* 0x0000000000027941 */ /* 0x000fea0003800200 */
.L_x_59:
[----:B------:R-:W-:Y:S05]  /*3bb0*/  BRA `(.L_x_63) ;  /* 0x0000000000207947 */ /* 0x000fea0003800000 */
.L_x_58:
[----:B------:R-:W-:-:S04]  /*3bc0*/  LOP3.LUT R0, R3, 0x80000000, R0, 0x48, !PT ;  /* 0x8000000003007812 */ /* 0x000fc800078e4800 */
[----:B------:R-:W-:Y:S01]  /*3bd0*/  LOP3.LUT R0, R0, 0x7f800000, RZ, 0xfc, !PT ;  /* 0x7f80000000007812 */ /* 0x000fe200078efcff */
[----:B------:R-:W-:Y:S06]  /*3be0*/  BRA `(.L_x_63) ;  /* 0x0000000000147947 */ /* 0x000fec0003800000 */
.L_x_57:
[----:B------:R-:W-:Y:S01]  /*3bf0*/  LOP3.LUT R0, R3, 0x80000000, R0, 0x48, !PT ;  /* 0x8000000003007812 */ /* 0x000fe200078e4800 */
[----:B------:R-:W-:Y:S06]  /*3c00*/  BRA `(.L_x_63) ;  /* 0x00000000000c7947 */ /* 0x000fec0003800000 */
.L_x_56:
[----:B------:R-:W0:Y:S01]  /*3c10*/  MUFU.RSQ R0, -QNAN ;  /* 0xffc0000000007908 */ /* 0x000e220000001400 */
[----:B------:R-:W-:Y:S05]  /*3c20*/  BRA `(.L_x_63) ;  /* 0x0000000000047947 */ /* 0x000fea0003800000 */
.L_x_55:
[----:B------:R-:W-:-:S07]  /*3c30*/  FADD.FTZ R0, R0, R3 ;  /* 0x0000000300007221 */ /* 0x000fce0000010000 */
.L_x_63:
[----:B------:R-:W-:Y:S05]  /*3c40*/  BSYNC.RECONVERGENT B1 ;  /* 0x0000000000017941 */ /* 0x000fea0003800200 */
.L_x_53:
[----:B------:R-:W-:-:S04]  /*3c50*/  HFMA2 R7, -RZ, RZ, 0, 0 ;  /* 0x00000000ff077431 */ /* 0x000fc800000001ff */
[----:B0-----:R-:W-:Y:S05]  /*3c60*/  RET.REL.NODEC R6 `(_Z6kernelILi128EEvPfS0_S0_) ;  /* 0xffffffc006e47950 */ /* 0x001fea0003c3ffff */
.L_x_64:
[----:B------:R-:W-:-:S00]  /*3c70*/  BRA `(.L_x_64) ;  /* 0xfffffffc00fc7947 */ /* 0x000fc0000383ffff */
[----:B------:R-:W-:-:S00]  /*3c80*/  NOP ;  /* 0x0000000000007918 */ /* 0x000fc00000000000 */
[----:B------:R-:W-:-:S00]  /*3c90*/  NOP ;  /* 0x0000000000007918 */ /* 0x000fc00000000000 */
[----:B------:R-:W-:-:S00]  /*3ca0*/  NOP ;  /* 0x0000000000007918 */ /* 0x000fc00000000000 */
[----:B------:R-:W-:-:S00]  /*3cb0*/  NOP ;  /* 0x0000000000007918 */ /* 0x000fc00000000000 */
[----:B------:R-:W-:-:S00]  /*3cc0*/  NOP ;  /* 0x0000000000007918 */ /* 0x000fc00000000000 */
[----:B------:R-:W-:-:S00]  /*3cd0*/  NOP ;  /* 0x0000000000007918 */ /* 0x000fc00000000000 */
[----:B------:R-:W-:-:S00]  /*3ce0*/  NOP ;  /* 0x0000000000007918 */ /* 0x000fc00000000000 */
[----:B------:R-:W-:-:S00]  /*3cf0*/  NOP ;  /* 0x0000000000007918 */ /* 0x000fc00000000000 */
.L_x_66:


//--------------------- .nv.shared._Z6kernelILi128EEvPfS0_S0_ --------------------------
	.section	.nv.shared._Z6kernelILi128EEvPfS0_S0_,"aw",@nobits
	.sectionflags	@""
	.align	4
.nv.shared._Z6kernelILi128EEvPfS0_S0_:
	.zero		9753


//--------------------- .nv.shared.reserved.0     --------------------------
	.section	.nv.shared.reserved.0,"aw",@nobits
	.weak		__nv_reservedSMEM_offset_0_alias
	.size		__nv_reservedSMEM_offset_0_alias, 0, 64
	.other		__nv_reservedSMEM_offset_0_alias,@"STO_CUDA_RESERVED_SHARED STV_DEFAULT"
__nv_reservedSMEM_offset_0_alias:
	.zero		0
	.zero		64


//--------------------- .nv.constant0._Z6kernelILi128EEvPfS0_S0_ --------------------------
	.section	.nv.constant0._Z6kernelILi128EEvPfS0_S0_,"a",@progbits
	.sectionflags	@""
	.align	4
.nv.constant0._Z6kernelILi128EEvPfS0_S0_:
	.zero		920


//--------------------- SYMBOLS --------------------------

	.type		.nv.reservedSmem.offset0,@object
	.size		.nv.reservedSmem.offset0,0x4
	.type		.nv.reservedSmem.cap,@object
	.size		.nv.reservedSmem.cap,0x4
